//
// Generated by NVIDIA NVVM Compiler
//
// Compiler Build ID: CL-36424714
// Cuda compilation tools, release 13.0, V13.0.88
// Based on NVVM 20.0.0
//

.version 9.0
.target sm_100
.address_size 64

	// .globl	GaussTransform
// _ZZ17reduce_cross_termE12temp_storage has been demoted
// _ZZ24GaussTransform_blocked_iIdLi2EEvPKT_S2_iiS0_PS0_S3_E12temp_storage has been demoted
.global .align 1 .b8 _ZN34_INTERNAL_b6b89709_4_k_cu_f3b7cc004cuda3std3__45__cpo5beginE[1];
.global .align 1 .b8 _ZN34_INTERNAL_b6b89709_4_k_cu_f3b7cc004cuda3std3__45__cpo3endE[1];
.global .align 1 .b8 _ZN34_INTERNAL_b6b89709_4_k_cu_f3b7cc004cuda3std3__45__cpo6cbeginE[1];
.global .align 1 .b8 _ZN34_INTERNAL_b6b89709_4_k_cu_f3b7cc004cuda3std3__45__cpo4cendE[1];
.global .align 1 .b8 _ZN34_INTERNAL_b6b89709_4_k_cu_f3b7cc004cuda3std3__45__cpo6rbeginE[1];
.global .align 1 .b8 _ZN34_INTERNAL_b6b89709_4_k_cu_f3b7cc004cuda3std3__45__cpo4rendE[1];
.global .align 1 .b8 _ZN34_INTERNAL_b6b89709_4_k_cu_f3b7cc004cuda3std3__45__cpo7crbeginE[1];
.global .align 1 .b8 _ZN34_INTERNAL_b6b89709_4_k_cu_f3b7cc004cuda3std3__45__cpo5crendE[1];
.global .align 1 .b8 _ZN34_INTERNAL_b6b89709_4_k_cu_f3b7cc004cuda3std3__436_GLOBAL__N__b6b89709_4_k_cu_f3b7cc006ignoreE[1];
.global .align 1 .b8 _ZN34_INTERNAL_b6b89709_4_k_cu_f3b7cc004cuda3std3__419piecewise_constructE[1];
.global .align 1 .b8 _ZN34_INTERNAL_b6b89709_4_k_cu_f3b7cc004cuda3std3__48in_placeE[1];
.global .align 1 .b8 _ZN34_INTERNAL_b6b89709_4_k_cu_f3b7cc004cuda3std3__420unreachable_sentinelE[1];
.global .align 1 .b8 _ZN34_INTERNAL_b6b89709_4_k_cu_f3b7cc004cuda3std3__47nulloptE[1];
.global .align 1 .b8 _ZN34_INTERNAL_b6b89709_4_k_cu_f3b7cc004cuda3std3__48unexpectE[1];
.global .align 1 .b8 _ZN34_INTERNAL_b6b89709_4_k_cu_f3b7cc004cuda3std6ranges3__45__cpo4swapE[1];
.global .align 1 .b8 _ZN34_INTERNAL_b6b89709_4_k_cu_f3b7cc004cuda3std6ranges3__45__cpo9iter_moveE[1];
.global .align 1 .b8 _ZN34_INTERNAL_b6b89709_4_k_cu_f3b7cc004cuda3std6ranges3__45__cpo5beginE[1];
.global .align 1 .b8 _ZN34_INTERNAL_b6b89709_4_k_cu_f3b7cc004cuda3std6ranges3__45__cpo3endE[1];
.global .align 1 .b8 _ZN34_INTERNAL_b6b89709_4_k_cu_f3b7cc004cuda3std6ranges3__45__cpo6cbeginE[1];
.global .align 1 .b8 _ZN34_INTERNAL_b6b89709_4_k_cu_f3b7cc004cuda3std6ranges3__45__cpo4cendE[1];
.global .align 1 .b8 _ZN34_INTERNAL_b6b89709_4_k_cu_f3b7cc004cuda3std6ranges3__45__cpo7advanceE[1];
.global .align 1 .b8 _ZN34_INTERNAL_b6b89709_4_k_cu_f3b7cc004cuda3std6ranges3__45__cpo9iter_swapE[1];
.global .align 1 .b8 _ZN34_INTERNAL_b6b89709_4_k_cu_f3b7cc004cuda3std6ranges3__45__cpo4nextE[1];
.global .align 1 .b8 _ZN34_INTERNAL_b6b89709_4_k_cu_f3b7cc004cuda3std6ranges3__45__cpo4prevE[1];
.global .align 1 .b8 _ZN34_INTERNAL_b6b89709_4_k_cu_f3b7cc004cuda3std6ranges3__45__cpo4dataE[1];
.global .align 1 .b8 _ZN34_INTERNAL_b6b89709_4_k_cu_f3b7cc004cuda3std6ranges3__45__cpo5cdataE[1];
.global .align 1 .b8 _ZN34_INTERNAL_b6b89709_4_k_cu_f3b7cc004cuda3std6ranges3__45__cpo4sizeE[1];
.global .align 1 .b8 _ZN34_INTERNAL_b6b89709_4_k_cu_f3b7cc004cuda3std6ranges3__45__cpo5ssizeE[1];
.global .align 1 .b8 _ZN34_INTERNAL_b6b89709_4_k_cu_f3b7cc004cuda3std6ranges3__45__cpo8distanceE[1];
.global .align 1 .b8 _ZN34_INTERNAL_b6b89709_4_k_cu_f3b7cc006thrust24THRUST_300001_SM_1000_NS6system6detail10sequential3seqE[1];
.global .align 1 .b8 _ZN34_INTERNAL_b6b89709_4_k_cu_f3b7cc006thrust24THRUST_300001_SM_1000_NS12placeholders2_1E[1];
.global .align 1 .b8 _ZN34_INTERNAL_b6b89709_4_k_cu_f3b7cc006thrust24THRUST_300001_SM_1000_NS12placeholders2_2E[1];
.global .align 1 .b8 _ZN34_INTERNAL_b6b89709_4_k_cu_f3b7cc006thrust24THRUST_300001_SM_1000_NS12placeholders2_3E[1];
.global .align 1 .b8 _ZN34_INTERNAL_b6b89709_4_k_cu_f3b7cc006thrust24THRUST_300001_SM_1000_NS12placeholders2_4E[1];
.global .align 1 .b8 _ZN34_INTERNAL_b6b89709_4_k_cu_f3b7cc006thrust24THRUST_300001_SM_1000_NS12placeholders2_5E[1];
.global .align 1 .b8 _ZN34_INTERNAL_b6b89709_4_k_cu_f3b7cc006thrust24THRUST_300001_SM_1000_NS12placeholders2_6E[1];
.global .align 1 .b8 _ZN34_INTERNAL_b6b89709_4_k_cu_f3b7cc006thrust24THRUST_300001_SM_1000_NS12placeholders2_7E[1];
.global .align 1 .b8 _ZN34_INTERNAL_b6b89709_4_k_cu_f3b7cc006thrust24THRUST_300001_SM_1000_NS12placeholders2_8E[1];
.global .align 1 .b8 _ZN34_INTERNAL_b6b89709_4_k_cu_f3b7cc006thrust24THRUST_300001_SM_1000_NS12placeholders2_9E[1];
.global .align 1 .b8 _ZN34_INTERNAL_b6b89709_4_k_cu_f3b7cc006thrust24THRUST_300001_SM_1000_NS12placeholders3_10E[1];

.visible .entry GaussTransform(
	.param .u64 .ptr .align 1 GaussTransform_param_0,
	.param .u64 .ptr .align 1 GaussTransform_param_1,
	.param .u32 GaussTransform_param_2,
	.param .u32 GaussTransform_param_3,
	.param .f64 GaussTransform_param_4,
	.param .u64 .ptr .align 1 GaussTransform_param_5,
	.param .u64 .ptr .align 1 GaussTransform_param_6
)
{
	.reg .pred 	%p<15>;
	.reg .b32 	%r<77>;
	.reg .b32 	%f<3>;
	.reg .b64 	%rd<23>;
	.reg .b64 	%fd<119>;
	// demoted variable
	.shared .align 8 .b8 _ZZ24GaussTransform_blocked_iIdLi2EEvPKT_S2_iiS0_PS0_S3_E12temp_storage[48];
	ld.param.u64 	%rd4, [GaussTransform_param_0];
	ld.param.u64 	%rd5, [GaussTransform_param_1];
	ld.param.u32 	%r10, [GaussTransform_param_2];
	ld.param.u32 	%r11, [GaussTransform_param_3];
	ld.param.f64 	%fd28, [GaussTransform_param_4];
	mov.u32 	%r1, %tid.x;
	mov.u32 	%r2, %ctaid.x;
	setp.ge.s32 	%p1, %r1, %r11;
	mov.f64 	%fd112, 0d0000000000000000;
	mov.f64 	%fd113, %fd112;
	mov.f64 	%fd114, %fd112;
	@%p1 bra 	$L__BB0_6;
	cvta.to.global.u64 	%rd8, %rd4;
	shl.b32 	%r12, %r2, 1;
	mul.wide.u32 	%rd9, %r12, 8;
	add.s64 	%rd10, %rd8, %rd9;
	ld.global.f64 	%fd1, [%rd10];
	ld.global.f64 	%fd2, [%rd10+8];
	mul.wide.u32 	%rd11, %r1, 16;
	cvta.to.global.u64 	%rd12, %rd5;
	add.s64 	%rd13, %rd11, %rd12;
	add.s64 	%rd22, %rd13, 8;
	mov.f64 	%fd112, 0d0000000000000000;
	mov.u32 	%r76, %r1;
$L__BB0_2:
	ld.global.f64 	%fd31, [%rd22+-8];
	sub.f64 	%fd6, %fd1, %fd31;
	ld.global.f64 	%fd32, [%rd22];
	sub.f64 	%fd7, %fd2, %fd32;
	mul.f64 	%fd33, %fd7, %fd7;
	fma.rn.f64 	%fd34, %fd6, %fd6, %fd33;
	neg.f64 	%fd35, %fd34;
	div.rn.f64 	%fd8, %fd35, %fd28;
	fma.rn.f64 	%fd36, %fd8, 0d3FF71547652B82FE, 0d4338000000000000;
	{
	.reg .b32 %temp; 
	mov.b64 	{%r4, %temp}, %fd36;
	}
	mov.f64 	%fd37, 0dC338000000000000;
	add.rn.f64 	%fd38, %fd36, %fd37;
	fma.rn.f64 	%fd39, %fd38, 0dBFE62E42FEFA39EF, %fd8;
	fma.rn.f64 	%fd40, %fd38, 0dBC7ABC9E3B39803F, %fd39;
	fma.rn.f64 	%fd41, %fd40, 0d3E5ADE1569CE2BDF, 0d3E928AF3FCA213EA;
	fma.rn.f64 	%fd42, %fd41, %fd40, 0d3EC71DEE62401315;
	fma.rn.f64 	%fd43, %fd42, %fd40, 0d3EFA01997C89EB71;
	fma.rn.f64 	%fd44, %fd43, %fd40, 0d3F2A01A014761F65;
	fma.rn.f64 	%fd45, %fd44, %fd40, 0d3F56C16C1852B7AF;
	fma.rn.f64 	%fd46, %fd45, %fd40, 0d3F81111111122322;
	fma.rn.f64 	%fd47, %fd46, %fd40, 0d3FA55555555502A1;
	fma.rn.f64 	%fd48, %fd47, %fd40, 0d3FC5555555555511;
	fma.rn.f64 	%fd49, %fd48, %fd40, 0d3FE000000000000B;
	fma.rn.f64 	%fd50, %fd49, %fd40, 0d3FF0000000000000;
	fma.rn.f64 	%fd51, %fd50, %fd40, 0d3FF0000000000000;
	{
	.reg .b32 %temp; 
	mov.b64 	{%r5, %temp}, %fd51;
	}
	{
	.reg .b32 %temp; 
	mov.b64 	{%temp, %r6}, %fd51;
	}
	shl.b32 	%r13, %r4, 20;
	add.s32 	%r14, %r13, %r6;
	mov.b64 	%fd115, {%r5, %r14};
	{
	.reg .b32 %temp; 
	mov.b64 	{%temp, %r15}, %fd8;
	}
	mov.b32 	%f2, %r15;
	abs.f32 	%f1, %f2;
	setp.lt.f32 	%p2, %f1, 0f4086232B;
	@%p2 bra 	$L__BB0_5;
	setp.lt.f64 	%p3, %fd8, 0d0000000000000000;
	add.f64 	%fd52, %fd8, 0d7FF0000000000000;
	selp.f64 	%fd115, 0d0000000000000000, %fd52, %p3;
	setp.geu.f32 	%p4, %f1, 0f40874800;
	@%p4 bra 	$L__BB0_5;
	shr.u32 	%r16, %r4, 31;
	add.s32 	%r17, %r4, %r16;
	shr.s32 	%r18, %r17, 1;
	shl.b32 	%r19, %r18, 20;
	add.s32 	%r20, %r6, %r19;
	mov.b64 	%fd53, {%r5, %r20};
	sub.s32 	%r21, %r4, %r18;
	shl.b32 	%r22, %r21, 20;
	add.s32 	%r23, %r22, 1072693248;
	mov.b32 	%r24, 0;
	mov.b64 	%fd54, {%r24, %r23};
	mul.f64 	%fd115, %fd54, %fd53;
$L__BB0_5:
	add.f64 	%fd55, %fd115, %fd115;
	mul.f64 	%fd56, %fd55, %fd6;
	sub.f64 	%fd113, %fd113, %fd56;
	mul.f64 	%fd57, %fd55, %fd7;
	sub.f64 	%fd112, %fd112, %fd57;
	add.f64 	%fd114, %fd114, %fd115;
	add.s32 	%r76, %r76, 128;
	add.s64 	%rd22, %rd22, 2048;
	setp.lt.s32 	%p5, %r76, %r11;
	@%p5 bra 	$L__BB0_2;
$L__BB0_6:
	// begin inline asm
	mov.u32 %r25, %laneid;
	// end inline asm
	setp.eq.s32 	%p6, %r25, 0;
	shr.u32 	%r41, %r1, 2;
	and.b32  	%r42, %r41, 248;
	mov.u32 	%r43, _ZZ24GaussTransform_blocked_iIdLi2EEvPKT_S2_iiS0_PS0_S3_E12temp_storage;
	add.s32 	%r44, %r43, %r42;
	add.s32 	%r8, %r44, 8;
	mov.b32 	%r26, 1;
	mov.b32 	%r39, 31;
	mov.b32 	%r40, -1;
	// begin inline asm
	{  .reg .u32 lo;  .reg .u32 hi;  .reg .pred p;  .reg .f64 r0;  mov.b64 %fd58, %fd113;  mov.b64 {lo, hi}, %fd113;  shfl.sync.down.b32 lo|p, lo, %r26, %r39, %r40;  shfl.sync.down.b32 hi|p, hi, %r26, %r39, %r40;  mov.b64 r0, {lo, hi};  @p add.f64 %fd58, %fd58, r0;}
	// end inline asm
	mov.b32 	%r29, 2;
	// begin inline asm
	{  .reg .u32 lo;  .reg .u32 hi;  .reg .pred p;  .reg .f64 r0;  mov.b64 %fd60, %fd58;  mov.b64 {lo, hi}, %fd58;  shfl.sync.down.b32 lo|p, lo, %r29, %r39, %r40;  shfl.sync.down.b32 hi|p, hi, %r29, %r39, %r40;  mov.b64 r0, {lo, hi};  @p add.f64 %fd60, %fd60, r0;}
	// end inline asm
	mov.b32 	%r32, 4;
	// begin inline asm
	{  .reg .u32 lo;  .reg .u32 hi;  .reg .pred p;  .reg .f64 r0;  mov.b64 %fd62, %fd60;  mov.b64 {lo, hi}, %fd60;  shfl.sync.down.b32 lo|p, lo, %r32, %r39, %r40;  shfl.sync.down.b32 hi|p, hi, %r32, %r39, %r40;  mov.b64 r0, {lo, hi};  @p add.f64 %fd62, %fd62, r0;}
	// end inline asm
	mov.b32 	%r35, 8;
	// begin inline asm
	{  .reg .u32 lo;  .reg .u32 hi;  .reg .pred p;  .reg .f64 r0;  mov.b64 %fd64, %fd62;  mov.b64 {lo, hi}, %fd62;  shfl.sync.down.b32 lo|p, lo, %r35, %r39, %r40;  shfl.sync.down.b32 hi|p, hi, %r35, %r39, %r40;  mov.b64 r0, {lo, hi};  @p add.f64 %fd64, %fd64, r0;}
	// end inline asm
	mov.b32 	%r38, 16;
	// begin inline asm
	{  .reg .u32 lo;  .reg .u32 hi;  .reg .pred p;  .reg .f64 r0;  mov.b64 %fd116, %fd64;  mov.b64 {lo, hi}, %fd64;  shfl.sync.down.b32 lo|p, lo, %r38, %r39, %r40;  shfl.sync.down.b32 hi|p, hi, %r38, %r39, %r40;  mov.b64 r0, {lo, hi};  @p add.f64 %fd116, %fd116, r0;}
	// end inline asm
	@%p6 bra 	$L__BB0_7;
	bra.uni 	$L__BB0_8;
$L__BB0_7:
	st.shared.f64 	[%r8], %fd116;
$L__BB0_8:
	setp.ne.s32 	%p7, %r1, 0;
	bar.sync 	0;
	@%p7 bra 	$L__BB0_10;
	ld.shared.f64 	%fd68, [_ZZ24GaussTransform_blocked_iIdLi2EEvPKT_S2_iiS0_PS0_S3_E12temp_storage+16];
	add.f64 	%fd69, %fd116, %fd68;
	ld.shared.f64 	%fd70, [_ZZ24GaussTransform_blocked_iIdLi2EEvPKT_S2_iiS0_PS0_S3_E12temp_storage+24];
	add.f64 	%fd71, %fd69, %fd70;
	ld.shared.f64 	%fd72, [_ZZ24GaussTransform_blocked_iIdLi2EEvPKT_S2_iiS0_PS0_S3_E12temp_storage+32];
	add.f64 	%fd116, %fd71, %fd72;
$L__BB0_10:
	setp.ne.s32 	%p8, %r25, 0;
	mov.b32 	%r45, 1;
	mov.b32 	%r58, 31;
	mov.b32 	%r59, -1;
	// begin inline asm
	{  .reg .u32 lo;  .reg .u32 hi;  .reg .pred p;  .reg .f64 r0;  mov.b64 %fd73, %fd112;  mov.b64 {lo, hi}, %fd112;  shfl.sync.down.b32 lo|p, lo, %r45, %r58, %r59;  shfl.sync.down.b32 hi|p, hi, %r45, %r58, %r59;  mov.b64 r0, {lo, hi};  @p add.f64 %fd73, %fd73, r0;}
	// end inline asm
	mov.b32 	%r48, 2;
	// begin inline asm
	{  .reg .u32 lo;  .reg .u32 hi;  .reg .pred p;  .reg .f64 r0;  mov.b64 %fd75, %fd73;  mov.b64 {lo, hi}, %fd73;  shfl.sync.down.b32 lo|p, lo, %r48, %r58, %r59;  shfl.sync.down.b32 hi|p, hi, %r48, %r58, %r59;  mov.b64 r0, {lo, hi};  @p add.f64 %fd75, %fd75, r0;}
	// end inline asm
	mov.b32 	%r51, 4;
	// begin inline asm
	{  .reg .u32 lo;  .reg .u32 hi;  .reg .pred p;  .reg .f64 r0;  mov.b64 %fd77, %fd75;  mov.b64 {lo, hi}, %fd75;  shfl.sync.down.b32 lo|p, lo, %r51, %r58, %r59;  shfl.sync.down.b32 hi|p, hi, %r51, %r58, %r59;  mov.b64 r0, {lo, hi};  @p add.f64 %fd77, %fd77, r0;}
	// end inline asm
	mov.b32 	%r54, 8;
	// begin inline asm
	{  .reg .u32 lo;  .reg .u32 hi;  .reg .pred p;  .reg .f64 r0;  mov.b64 %fd79, %fd77;  mov.b64 {lo, hi}, %fd77;  shfl.sync.down.b32 lo|p, lo, %r54, %r58, %r59;  shfl.sync.down.b32 hi|p, hi, %r54, %r58, %r59;  mov.b64 r0, {lo, hi};  @p add.f64 %fd79, %fd79, r0;}
	// end inline asm
	mov.b32 	%r57, 16;
	// begin inline asm
	{  .reg .u32 lo;  .reg .u32 hi;  .reg .pred p;  .reg .f64 r0;  mov.b64 %fd117, %fd79;  mov.b64 {lo, hi}, %fd79;  shfl.sync.down.b32 lo|p, lo, %r57, %r58, %r59;  shfl.sync.down.b32 hi|p, hi, %r57, %r58, %r59;  mov.b64 r0, {lo, hi};  @p add.f64 %fd117, %fd117, r0;}
	// end inline asm
	@%p8 bra 	$L__BB0_12;
	st.shared.f64 	[%r8], %fd117;
$L__BB0_12:
	setp.ne.s32 	%p9, %r1, 0;
	bar.sync 	0;
	@%p9 bra 	$L__BB0_14;
	ld.shared.f64 	%fd83, [_ZZ24GaussTransform_blocked_iIdLi2EEvPKT_S2_iiS0_PS0_S3_E12temp_storage+16];
	add.f64 	%fd84, %fd117, %fd83;
	ld.shared.f64 	%fd85, [_ZZ24GaussTransform_blocked_iIdLi2EEvPKT_S2_iiS0_PS0_S3_E12temp_storage+24];
	add.f64 	%fd86, %fd84, %fd85;
	ld.shared.f64 	%fd87, [_ZZ24GaussTransform_blocked_iIdLi2EEvPKT_S2_iiS0_PS0_S3_E12temp_storage+32];
	add.f64 	%fd117, %fd86, %fd87;
$L__BB0_14:
	setp.ne.s32 	%p10, %r25, 0;
	mov.b32 	%r60, 1;
	mov.b32 	%r73, 31;
	mov.b32 	%r74, -1;
	// begin inline asm
	{  .reg .u32 lo;  .reg .u32 hi;  .reg .pred p;  .reg .f64 r0;  mov.b64 %fd88, %fd114;  mov.b64 {lo, hi}, %fd114;  shfl.sync.down.b32 lo|p, lo, %r60, %r73, %r74;  shfl.sync.down.b32 hi|p, hi, %r60, %r73, %r74;  mov.b64 r0, {lo, hi};  @p add.f64 %fd88, %fd88, r0;}
	// end inline asm
	mov.b32 	%r63, 2;
	// begin inline asm
	{  .reg .u32 lo;  .reg .u32 hi;  .reg .pred p;  .reg .f64 r0;  mov.b64 %fd90, %fd88;  mov.b64 {lo, hi}, %fd88;  shfl.sync.down.b32 lo|p, lo, %r63, %r73, %r74;  shfl.sync.down.b32 hi|p, hi, %r63, %r73, %r74;  mov.b64 r0, {lo, hi};  @p add.f64 %fd90, %fd90, r0;}
	// end inline asm
	mov.b32 	%r66, 4;
	// begin inline asm
	{  .reg .u32 lo;  .reg .u32 hi;  .reg .pred p;  .reg .f64 r0;  mov.b64 %fd92, %fd90;  mov.b64 {lo, hi}, %fd90;  shfl.sync.down.b32 lo|p, lo, %r66, %r73, %r74;  shfl.sync.down.b32 hi|p, hi, %r66, %r73, %r74;  mov.b64 r0, {lo, hi};  @p add.f64 %fd92, %fd92, r0;}
	// end inline asm
	mov.b32 	%r69, 8;
	// begin inline asm
	{  .reg .u32 lo;  .reg .u32 hi;  .reg .pred p;  .reg .f64 r0;  mov.b64 %fd94, %fd92;  mov.b64 {lo, hi}, %fd92;  shfl.sync.down.b32 lo|p, lo, %r69, %r73, %r74;  shfl.sync.down.b32 hi|p, hi, %r69, %r73, %r74;  mov.b64 r0, {lo, hi};  @p add.f64 %fd94, %fd94, r0;}
	// end inline asm
	mov.b32 	%r72, 16;
	// begin inline asm
	{  .reg .u32 lo;  .reg .u32 hi;  .reg .pred p;  .reg .f64 r0;  mov.b64 %fd118, %fd94;  mov.b64 {lo, hi}, %fd94;  shfl.sync.down.b32 lo|p, lo, %r72, %r73, %r74;  shfl.sync.down.b32 hi|p, hi, %r72, %r73, %r74;  mov.b64 r0, {lo, hi};  @p add.f64 %fd118, %fd118, r0;}
	// end inline asm
	@%p10 bra 	$L__BB0_16;
	st.shared.f64 	[%r8], %fd118;
$L__BB0_16:
	setp.ne.s32 	%p11, %r1, 0;
	bar.sync 	0;
	@%p11 bra 	$L__BB0_18;
	ld.shared.f64 	%fd98, [_ZZ24GaussTransform_blocked_iIdLi2EEvPKT_S2_iiS0_PS0_S3_E12temp_storage+16];
	add.f64 	%fd99, %fd118, %fd98;
	ld.shared.f64 	%fd100, [_ZZ24GaussTransform_blocked_iIdLi2EEvPKT_S2_iiS0_PS0_S3_E12temp_storage+24];
	add.f64 	%fd101, %fd99, %fd100;
	ld.shared.f64 	%fd102, [_ZZ24GaussTransform_blocked_iIdLi2EEvPKT_S2_iiS0_PS0_S3_E12temp_storage+32];
	add.f64 	%fd118, %fd101, %fd102;
$L__BB0_18:
	setp.ne.s32 	%p12, %r1, 0;
	setp.ge.u32 	%p13, %r2, %r10;
	or.pred  	%p14, %p12, %p13;
	@%p14 bra 	$L__BB0_20;
	ld.param.u64 	%rd21, [GaussTransform_param_6];
	ld.param.u64 	%rd20, [GaussTransform_param_5];
	cvt.rn.f64.s32 	%fd103, %r10;
	mul.f64 	%fd104, %fd28, %fd103;
	cvt.rn.f64.s32 	%fd105, %r11;
	mul.f64 	%fd106, %fd104, %fd105;
	shl.b32 	%r75, %r2, 1;
	div.rn.f64 	%fd107, %fd116, %fd106;
	cvta.to.global.u64 	%rd14, %rd20;
	mul.wide.u32 	%rd15, %r75, 8;
	add.s64 	%rd16, %rd14, %rd15;
	st.global.f64 	[%rd16], %fd107;
	div.rn.f64 	%fd108, %fd117, %fd106;
	st.global.f64 	[%rd16+8], %fd108;
	cvta.to.global.u64 	%rd17, %rd21;
	mul.wide.u32 	%rd18, %r2, 8;
	add.s64 	%rd19, %rd17, %rd18;
	st.global.f64 	[%rd19], %fd118;
$L__BB0_20:
	ret;

}
	// .globl	reduce_cross_term
.visible .entry reduce_cross_term(
	.param .u64 .ptr .align 1 reduce_cross_term_param_0,
	.param .u64 .ptr .align 1 reduce_cross_term_param_1,
	.param .u32 reduce_cross_term_param_2,
	.param .u32 reduce_cross_term_param_3,
	.param .u32 reduce_cross_term_param_4
)
{
	.reg .pred 	%p<12>;
	.reg .b32 	%r<53>;
	.reg .b64 	%rd<20>;
	.reg .b64 	%fd<102>;
	// demoted variable
	.shared .align 8 .b8 _ZZ17reduce_cross_termE12temp_storage[48];
	ld.param.u64 	%rd8, [reduce_cross_term_param_0];
	ld.param.u64 	%rd9, [reduce_cross_term_param_1];
	ld.param.u32 	%r19, [reduce_cross_term_param_2];
	ld.param.u32 	%r20, [reduce_cross_term_param_3];
	ld.param.u32 	%r21, [reduce_cross_term_param_4];
	cvta.to.global.u64 	%rd1, %rd9;
	mov.u32 	%r1, %tid.x;
	setp.ge.s32 	%p1, %r1, %r21;
	mov.f64 	%fd101, 0d0000000000000000;
	@%p1 bra 	$L__BB1_13;
	not.b32 	%r22, %r1;
	add.s32 	%r23, %r21, %r22;
	shr.u32 	%r24, %r23, 7;
	add.s32 	%r2, %r24, 1;
	and.b32  	%r3, %r2, 15;
	setp.lt.u32 	%p2, %r23, 1920;
	mov.f64 	%fd101, 0d0000000000000000;
	mov.u32 	%r49, %r1;
	@%p2 bra 	$L__BB1_4;
	and.b32  	%r25, %r2, 67108848;
	neg.s32 	%r47, %r25;
	mul.wide.u32 	%rd10, %r1, 8;
	add.s64 	%rd11, %rd10, %rd1;
	add.s64 	%rd18, %rd11, 8192;
	mov.f64 	%fd101, 0d0000000000000000;
	mov.u32 	%r49, %r1;
$L__BB1_3:
	.pragma "nounroll";
	ld.global.f64 	%fd19, [%rd18+-8192];
	add.f64 	%fd20, %fd101, %fd19;
	ld.global.f64 	%fd21, [%rd18+-7168];
	add.f64 	%fd22, %fd20, %fd21;
	ld.global.f64 	%fd23, [%rd18+-6144];
	add.f64 	%fd24, %fd22, %fd23;
	ld.global.f64 	%fd25, [%rd18+-5120];
	add.f64 	%fd26, %fd24, %fd25;
	ld.global.f64 	%fd27, [%rd18+-4096];
	add.f64 	%fd28, %fd26, %fd27;
	ld.global.f64 	%fd29, [%rd18+-3072];
	add.f64 	%fd30, %fd28, %fd29;
	ld.global.f64 	%fd31, [%rd18+-2048];
	add.f64 	%fd32, %fd30, %fd31;
	ld.global.f64 	%fd33, [%rd18+-1024];
	add.f64 	%fd34, %fd32, %fd33;
	ld.global.f64 	%fd35, [%rd18];
	add.f64 	%fd36, %fd34, %fd35;
	ld.global.f64 	%fd37, [%rd18+1024];
	add.f64 	%fd38, %fd36, %fd37;
	ld.global.f64 	%fd39, [%rd18+2048];
	add.f64 	%fd40, %fd38, %fd39;
	ld.global.f64 	%fd41, [%rd18+3072];
	add.f64 	%fd42, %fd40, %fd41;
	ld.global.f64 	%fd43, [%rd18+4096];
	add.f64 	%fd44, %fd42, %fd43;
	ld.global.f64 	%fd45, [%rd18+5120];
	add.f64 	%fd46, %fd44, %fd45;
	ld.global.f64 	%fd47, [%rd18+6144];
	add.f64 	%fd48, %fd46, %fd47;
	ld.global.f64 	%fd49, [%rd18+7168];
	add.f64 	%fd101, %fd48, %fd49;
	add.s32 	%r49, %r49, 2048;
	add.s32 	%r47, %r47, 16;
	add.s64 	%rd18, %rd18, 16384;
	setp.ne.s32 	%p3, %r47, 0;
	@%p3 bra 	$L__BB1_3;
$L__BB1_4:
	setp.eq.s32 	%p4, %r3, 0;
	@%p4 bra 	$L__BB1_13;
	and.b32  	%r10, %r2, 7;
	setp.lt.u32 	%p5, %r3, 8;
	@%p5 bra 	$L__BB1_7;
	mul.wide.u32 	%rd12, %r49, 8;
	add.s64 	%rd13, %rd1, %rd12;
	ld.global.f64 	%fd51, [%rd13];
	add.f64 	%fd52, %fd101, %fd51;
	ld.global.f64 	%fd53, [%rd13+1024];
	add.f64 	%fd54, %fd52, %fd53;
	ld.global.f64 	%fd55, [%rd13+2048];
	add.f64 	%fd56, %fd54, %fd55;
	ld.global.f64 	%fd57, [%rd13+3072];
	add.f64 	%fd58, %fd56, %fd57;
	ld.global.f64 	%fd59, [%rd13+4096];
	add.f64 	%fd60, %fd58, %fd59;
	ld.global.f64 	%fd61, [%rd13+5120];
	add.f64 	%fd62, %fd60, %fd61;
	ld.global.f64 	%fd63, [%rd13+6144];
	add.f64 	%fd64, %fd62, %fd63;
	ld.global.f64 	%fd65, [%rd13+7168];
	add.f64 	%fd101, %fd64, %fd65;
	add.s32 	%r49, %r49, 1024;
$L__BB1_7:
	setp.eq.s32 	%p6, %r10, 0;
	@%p6 bra 	$L__BB1_13;
	and.b32  	%r13, %r2, 3;
	setp.lt.u32 	%p7, %r10, 4;
	@%p7 bra 	$L__BB1_10;
	mul.wide.u32 	%rd14, %r49, 8;
	add.s64 	%rd15, %rd1, %rd14;
	ld.global.f64 	%fd67, [%rd15];
	add.f64 	%fd68, %fd101, %fd67;
	ld.global.f64 	%fd69, [%rd15+1024];
	add.f64 	%fd70, %fd68, %fd69;
	ld.global.f64 	%fd71, [%rd15+2048];
	add.f64 	%fd72, %fd70, %fd71;
	ld.global.f64 	%fd73, [%rd15+3072];
	add.f64 	%fd101, %fd72, %fd73;
	add.s32 	%r49, %r49, 512;
$L__BB1_10:
	setp.eq.s32 	%p8, %r13, 0;
	@%p8 bra 	$L__BB1_13;
	mul.wide.u32 	%rd16, %r49, 8;
	add.s64 	%rd19, %rd1, %rd16;
	neg.s32 	%r52, %r13;
$L__BB1_12:
	.pragma "nounroll";
	ld.global.f64 	%fd74, [%rd19];
	add.f64 	%fd101, %fd101, %fd74;
	add.s64 	%rd19, %rd19, 1024;
	add.s32 	%r52, %r52, 1;
	setp.ne.s32 	%p9, %r52, 0;
	@%p9 bra 	$L__BB1_12;
$L__BB1_13:
	// begin inline asm
	mov.u32 %r26, %laneid;
	// end inline asm
	mov.b32 	%r27, 1;
	mov.b32 	%r40, 31;
	mov.b32 	%r41, -1;
	// begin inline asm
	{  .reg .u32 lo;  .reg .u32 hi;  .reg .pred p;  .reg .f64 r0;  mov.b64 %fd75, %fd101;  mov.b64 {lo, hi}, %fd101;  shfl.sync.down.b32 lo|p, lo, %r27, %r40, %r41;  shfl.sync.down.b32 hi|p, hi, %r27, %r40, %r41;  mov.b64 r0, {lo, hi};  @p add.f64 %fd75, %fd75, r0;}
	// end inline asm
	mov.b32 	%r30, 2;
	// begin inline asm
	{  .reg .u32 lo;  .reg .u32 hi;  .reg .pred p;  .reg .f64 r0;  mov.b64 %fd77, %fd75;  mov.b64 {lo, hi}, %fd75;  shfl.sync.down.b32 lo|p, lo, %r30, %r40, %r41;  shfl.sync.down.b32 hi|p, hi, %r30, %r40, %r41;  mov.b64 r0, {lo, hi};  @p add.f64 %fd77, %fd77, r0;}
	// end inline asm
	mov.b32 	%r33, 4;
	// begin inline asm
	{  .reg .u32 lo;  .reg .u32 hi;  .reg .pred p;  .reg .f64 r0;  mov.b64 %fd79, %fd77;  mov.b64 {lo, hi}, %fd77;  shfl.sync.down.b32 lo|p, lo, %r33, %r40, %r41;  shfl.sync.down.b32 hi|p, hi, %r33, %r40, %r41;  mov.b64 r0, {lo, hi};  @p add.f64 %fd79, %fd79, r0;}
	// end inline asm
	mov.b32 	%r36, 8;
	// begin inline asm
	{  .reg .u32 lo;  .reg .u32 hi;  .reg .pred p;  .reg .f64 r0;  mov.b64 %fd81, %fd79;  mov.b64 {lo, hi}, %fd79;  shfl.sync.down.b32 lo|p, lo, %r36, %r40, %r41;  shfl.sync.down.b32 hi|p, hi, %r36, %r40, %r41;  mov.b64 r0, {lo, hi};  @p add.f64 %fd81, %fd81, r0;}
	// end inline asm
	mov.b32 	%r39, 16;
	// begin inline asm
	{  .reg .u32 lo;  .reg .u32 hi;  .reg .pred p;  .reg .f64 r0;  mov.b64 %fd83, %fd81;  mov.b64 {lo, hi}, %fd81;  shfl.sync.down.b32 lo|p, lo, %r39, %r40, %r41;  shfl.sync.down.b32 hi|p, hi, %r39, %r40, %r41;  mov.b64 r0, {lo, hi};  @p add.f64 %fd83, %fd83, r0;}
	// end inline asm
	setp.ne.s32 	%p10, %r26, 0;
	@%p10 bra 	$L__BB1_15;
	shr.u32 	%r42, %r1, 2;
	and.b32  	%r43, %r42, 248;
	mov.u32 	%r44, _ZZ17reduce_cross_termE12temp_storage;
	add.s32 	%r45, %r44, %r43;
	st.shared.f64 	[%r45+8], %fd83;
$L__BB1_15:
	bar.sync 	0;
	setp.ne.s32 	%p11, %r1, 0;
	@%p11 bra 	$L__BB1_17;
	ld.shared.f64 	%fd85, [_ZZ17reduce_cross_termE12temp_storage+16];
	add.f64 	%fd86, %fd83, %fd85;
	ld.shared.f64 	%fd87, [_ZZ17reduce_cross_termE12temp_storage+24];
	add.f64 	%fd88, %fd86, %fd87;
	ld.shared.f64 	%fd89, [_ZZ17reduce_cross_termE12temp_storage+32];
	add.f64 	%fd90, %fd88, %fd89;
	mul.lo.s32 	%r46, %r20, %r19;
	cvt.rn.f64.s32 	%fd91, %r46;
	div.rn.f64 	%fd92, %fd90, %fd91;
	cvta.to.global.u64 	%rd17, %rd8;
	st.global.f64 	[%rd17], %fd92;
$L__BB1_17:
	ret;

}
	// .globl	_ZN3cub18CUB_300001_SM_10006detail11EmptyKernelIvEEvv
.visible .entry _ZN3cub18CUB_300001_SM_10006detail11EmptyKernelIvEEvv()
{


	ret;

}


// ===== COMPILED SASS (sm_100) =====

	.target	sm_100

	.elftype	@"ET_EXEC"


//--------------------- .note.nv.tkinfo           --------------------------
	.section	.note.nv.tkinfo,"",@"SHT_NOTE"
	.sectionflags	@"SHF_NOTE_NV_TKINFO"
	.tkinfo
        /*0018*/ 	.word	0x00000002
        /*0030*/ 	.string	""
        /*0030*/ 	.string	"ptxas"
        /*0030*/ 	.string	"Cuda compilation tools, release 13.0, V13.0.88"
        /*0030*/ 	.string	"Build cuda_13.0.r13.0/compiler.36424714_0"
        /*0030*/ 	.string	"-arch sm_100 -m 64 "



//--------------------- .note.nv.cuinfo           --------------------------
	.section	.note.nv.cuinfo,"",@"SHT_NOTE"
	.sectionflags	@"SHF_NOTE_NV_CUINFO"
        /*0018*/ 	.short	0x0002
        /*001a*/ 	.short	0x0064
        /*001c*/ 	.short	0x0082
	.zero		2


//--------------------- .nv.info                  --------------------------
	.section	.nv.info,"",@"SHT_CUDA_INFO"
	.align	4


	//----- nvinfo : EIATTR_REGCOUNT
	.align		4
        /*0000*/ 	.byte	0x04, 0x2f
        /*0002*/ 	.short	(.L_41 - .L_40)
	.align		4
.L_40:
        /*0004*/ 	.word	index@(GaussTransform)
        /*0008*/ 	.word	0x0000002a


	//----- nvinfo : EIATTR_FRAME_SIZE
	.align		4
.L_41:
        /*000c*/ 	.byte	0x04, 0x11
        /*000e*/ 	.short	(.L_43 - .L_42)
	.align		4
.L_42:
        /*0010*/ 	.word	index@($__internal_1_$__cuda_sm20_div_rn_f64_full)
        /*0014*/ 	.word	0x00000000


	//----- nvinfo : EIATTR_FRAME_SIZE
	.align		4
.L_43:
        /*0018*/ 	.byte	0x04, 0x11
        /*001a*/ 	.short	(.L_45 - .L_44)
	.align		4
.L_44:
        /*001c*/ 	.word	index@(GaussTransform)
        /*0020*/ 	.word	0x00000000


	//----- nvinfo : EIATTR_REGCOUNT
	.align		4
.L_45:
        /*0024*/ 	.byte	0x04, 0x2f
        /*0026*/ 	.short	(.L_47 - .L_46)
	.align		4
.L_46:
        /*0028*/ 	.word	index@(reduce_cross_term)
        /*002c*/ 	.word	0x0000001c


	//----- nvinfo : EIATTR_FRAME_SIZE
	.align		4
.L_47:
        /*0030*/ 	.byte	0x04, 0x11
        /*0032*/ 	.short	(.L_49 - .L_48)
	.align		4
.L_48:
        /*0034*/ 	.word	index@($__internal_0_$__cuda_sm20_div_rn_f64_full)
        /*0038*/ 	.word	0x00000000


	//----- nvinfo : EIATTR_FRAME_SIZE
	.align		4
.L_49:
        /*003c*/ 	.byte	0x04, 0x11
        /*003e*/ 	.short	(.L_51 - .L_50)
	.align		4
.L_50:
        /*0040*/ 	.word	index@(reduce_cross_term)
        /*0044*/ 	.word	0x00000000


	//----- nvinfo : EIATTR_REGCOUNT
	.align		4
.L_51:
        /*0048*/ 	.byte	0x04, 0x2f
        /*004a*/ 	.short	(.L_53 - .L_52)
	.align		4
.L_52:
        /*004c*/ 	.word	index@(_ZN3cub18CUB_300001_SM_10006detail11EmptyKernelIvEEvv)
        /*0050*/ 	.word	0x00000004


	//----- nvinfo : EIATTR_FRAME_SIZE
	.align		4
.L_53:
        /*0054*/ 	.byte	0x04, 0x11
        /*0056*/ 	.short	(.L_55 - .L_54)
	.align		4
.L_54:
        /*0058*/ 	.word	index@(_ZN3cub18CUB_300001_SM_10006detail11EmptyKernelIvEEvv)
        /*005c*/ 	.word	0x00000000


	//----- nvinfo : EIATTR_MIN_STACK_SIZE
	.align		4
.L_55:
        /*0060*/ 	.byte	0x04, 0x12
        /*0062*/ 	.short	(.L_57 - .L_56)
	.align		4
.L_56:
        /*0064*/ 	.word	index@(_ZN3cub18CUB_300001_SM_10006detail11EmptyKernelIvEEvv)
        /*0068*/ 	.word	0x00000000


	//----- nvinfo : EIATTR_MIN_STACK_SIZE
	.align		4
.L_57:
        /*006c*/ 	.byte	0x04, 0x12
        /*006e*/ 	.short	(.L_59 - .L_58)
	.align		4
.L_58:
        /*0070*/ 	.word	index@(reduce_cross_term)
        /*0074*/ 	.word	0x00000000


	//----- nvinfo : EIATTR_MIN_STACK_SIZE
	.align		4
.L_59:
        /*0078*/ 	.byte	0x04, 0x12
        /*007a*/ 	.short	(.L_61 - .L_60)
	.align		4
.L_60:
        /*007c*/ 	.word	index@(GaussTransform)
        /*0080*/ 	.word	0x00000000
.L_61:


//--------------------- .nv.compat                --------------------------
	.section	.nv.compat,"",@"SHT_CUDA_COMPAT_INFO"
	.align	4
        /*0000*/ 	.byte	0x02, 0x09, 0x00, 0x00, 0x02, 0x02, 0x01, 0x00, 0x02, 0x05, 0x05, 0x00, 0x03, 0x07, 0x01, 0x01
        /*0010*/ 	.byte	0x02, 0x03, 0x00, 0x00, 0x02, 0x06, 0x01, 0x00, 0x04, 0x0b, 0x08, 0x00, 0x01, 0x00, 0x00, 0x00
        /*0020*/ 	.byte	0x00, 0x00, 0x00, 0x00


//--------------------- .nv.info._ZN3cub18CUB_300001_SM_10006detail11EmptyKernelIvEEvv --------------------------
	.section	.nv.info._ZN3cub18CUB_300001_SM_10006detail11EmptyKernelIvEEvv,"",@"SHT_CUDA_INFO"
	.sectionflags	@""
	.align	4


	//----- nvinfo : EIATTR_CUDA_API_VERSION
	.align		4
        /*0000*/ 	.byte	0x04, 0x37
        /*0002*/ 	.short	(.L_63 - .L_62)
.L_62:
        /*0004*/ 	.word	0x00000082


	//----- nvinfo : EIATTR_SPARSE_MMA_MASK
	.align		4
.L_63:
        /*0008*/ 	.byte	0x03, 0x50
        /*000a*/ 	.short	0x0000


	//----- nvinfo : EIATTR_MAXREG_COUNT
	.align		4
        /*000c*/ 	.byte	0x03, 0x1b
        /*000e*/ 	.short	0x00ff


	//----- nvinfo : EIATTR_MERCURY_ISA_VERSION
	.align		4
        /*0010*/ 	.byte	0x03, 0x5f
        /*0012*/ 	.short	0x0101


	//----- nvinfo : EIATTR_VRC_CTA_INIT_COUNT
	.align		4
        /*0014*/ 	.byte	0x02, 0x4a
	.zero		1
	.zero		1


	//----- nvinfo : EIATTR_EXIT_INSTR_OFFSETS
	.align		4
        /*0018*/ 	.byte	0x04, 0x1c
        /*001a*/ 	.short	(.L_65 - .L_64)


	//   ....[0]....
.L_64:
        /*001c*/ 	.word	0x00000010


	//----- nvinfo : EIATTR_SW_WAR
	.align		4
.L_65:
        /*0020*/ 	.byte	0x04, 0x36
        /*0022*/ 	.short	(.L_67 - .L_66)
.L_66:
        /*0024*/ 	.word	0x00000008
.L_67:


//--------------------- .nv.info.reduce_cross_term --------------------------
	.section	.nv.info.reduce_cross_term,"",@"SHT_CUDA_INFO"
	.sectionflags	@""
	.align	4


	//----- nvinfo : EIATTR_CUDA_API_VERSION
	.align		4
        /*0000*/ 	.byte	0x04, 0x37
        /*0002*/ 	.short	(.L_69 - .L_68)
.L_68:
        /*0004*/ 	.word	0x00000082


	//----- nvinfo : EIATTR_KPARAM_INFO
	.align		4
.L_69:
        /*0008*/ 	.byte	0x04, 0x17
        /*000a*/ 	.short	(.L_71 - .L_70)
.L_70:
        /*000c*/ 	.word	0x00000000
        /*0010*/ 	.short	0x0004
        /*0012*/ 	.short	0x0018
        /*0014*/ 	.byte	0x00, 0xf0, 0x11, 0x00


	//----- nvinfo : EIATTR_KPARAM_INFO
	.align		4
.L_71:
        /*0018*/ 	.byte	0x04, 0x17
        /*001a*/ 	.short	(.L_73 - .L_72)
.L_72:
        /*001c*/ 	.word	0x00000000
        /*0020*/ 	.short	0x0003
        /*0022*/ 	.short	0x0014
        /*0024*/ 	.byte	0x00, 0xf0, 0x11, 0x00


	//----- nvinfo : EIATTR_KPARAM_INFO
	.align		4
.L_73:
        /*0028*/ 	.byte	0x04, 0x17
        /*002a*/ 	.short	(.L_75 - .L_74)
.L_74:
        /*002c*/ 	.word	0x00000000
        /*0030*/ 	.short	0x0002
        /*0032*/ 	.short	0x0010
        /*0034*/ 	.byte	0x00, 0xf0, 0x11, 0x00


	//----- nvinfo : EIATTR_KPARAM_INFO
	.align		4
.L_75:
        /*0038*/ 	.byte	0x04, 0x17
        /*003a*/ 	.short	(.L_77 - .L_76)
.L_76:
        /*003c*/ 	.word	0x00000000
        /*0040*/ 	.short	0x0001
        /*0042*/ 	.short	0x0008
        /*0044*/ 	.byte	0x00, 0xf5, 0x21, 0x00


	//----- nvinfo : EIATTR_KPARAM_INFO
	.align		4
.L_77:
        /*0048*/ 	.byte	0x04, 0x17
        /*004a*/ 	.short	(.L_79 - .L_78)
.L_78:
        /*004c*/ 	.word	0x00000000
        /*0050*/ 	.short	0x0000
        /*0052*/ 	.short	0x0000
        /*0054*/ 	.byte	0x00, 0xf5, 0x21, 0x00


	//----- nvinfo : EIATTR_SPARSE_MMA_MASK
	.align		4
.L_79:
        /*0058*/ 	.byte	0x03, 0x50
        /*005a*/ 	.short	0x0000


	//----- nvinfo : EIATTR_MAXREG_COUNT
	.align		4
        /*005c*/ 	.byte	0x03, 0x1b
        /*005e*/ 	.short	0x00ff


	//----- nvinfo : EIATTR_NUM_BARRIERS
	.align		4
        /*0060*/ 	.byte	0x02, 0x4c
        /*0062*/ 	.byte	0x01
	.zero		1


	//----- nvinfo : EIATTR_MERCURY_ISA_VERSION
	.align		4
        /*0064*/ 	.byte	0x03, 0x5f
        /*0066*/ 	.short	0x0101


	//----- nvinfo : EIATTR_COOP_GROUP_MASK_REGIDS
	.align		4
        /*0068*/ 	.byte	0x04, 0x29
        /*006a*/ 	.short	(.L_81 - .L_80)


	//   ....[0]....
.L_80:
        /*006c*/ 	.word	0xffffffff


	//   ....[1]....
        /*0070*/ 	.word	0xffffffff


	//   ....[2]....
        /*0074*/ 	.word	0xffffffff


	//   ....[3]....
        /*0078*/ 	.word	0xffffffff


	//   ....[4]....
        /*007c*/ 	.word	0xffffffff


	//   ....[5]....
        /*0080*/ 	.word	0xffffffff


	//   ....[6]....
        /*0084*/ 	.word	0xffffffff


	//   ....[7]....
        /*0088*/ 	.word	0xffffffff


	//   ....[8]....
        /*008c*/ 	.word	0xffffffff


	//   ....[9]....
        /*0090*/ 	.word	0xffffffff


	//----- nvinfo : EIATTR_COOP_GROUP_INSTR_OFFSETS
	.align		4
.L_81:
        /*0094*/ 	.byte	0x04, 0x28
        /*0096*/ 	.short	(.L_83 - .L_82)


	//   ....[0]....
.L_82:
        /*0098*/ 	.word	0x000007d0


	//   ....[1]....
        /*009c*/ 	.word	0x000007f0


	//   ....[2]....
        /*00a0*/ 	.word	0x00000850


	//   ....[3]....
        /*00a4*/ 	.word	0x00000860


	//   ....[4]....
        /*00a8*/ 	.word	0x000008b0


	//   ....[5]....
        /*00ac*/ 	.word	0x000008c0


	//   ....[6]....
        /*00b0*/ 	.word	0x00000910


	//   ....[7]....
        /*00b4*/ 	.word	0x00000940


	//   ....[8]....
        /*00b8*/ 	.word	0x000009a0


	//   ....[9]....
        /*00bc*/ 	.word	0x000009b0


	//----- nvinfo : EIATTR_VRC_CTA_INIT_COUNT
	.align		4
.L_83:
        /*00c0*/ 	.byte	0x02, 0x4a
	.zero		1
	.zero		1


	//----- nvinfo : EIATTR_EXIT_INSTR_OFFSETS
	.align		4
        /*00c4*/ 	.byte	0x04, 0x1c
        /*00c6*/ 	.short	(.L_85 - .L_84)


	//   ....[0]....
.L_84:
        /*00c8*/ 	.word	0x00000a10


	//   ....[1]....
        /*00cc*/ 	.word	0x00000c30


	//----- nvinfo : EIATTR_CRS_STACK_SIZE
	.align		4
.L_85:
        /*00d0*/ 	.byte	0x04, 0x1e
        /*00d2*/ 	.short	(.L_87 - .L_86)
.L_86:
        /*00d4*/ 	.word	0x00000000


	//----- nvinfo : EIATTR_CBANK_PARAM_SIZE
	.align		4
.L_87:
        /*00d8*/ 	.byte	0x03, 0x19
        /*00da*/ 	.short	0x001c


	//----- nvinfo : EIATTR_PARAM_CBANK
	.align		4
        /*00dc*/ 	.byte	0x04, 0x0a
        /*00de*/ 	.short	(.L_89 - .L_88)
	.align		4
.L_88:
        /*00e0*/ 	.word	index@(.nv.constant0.reduce_cross_term)
        /*00e4*/ 	.short	0x0380
        /*00e6*/ 	.short	0x001c


	//----- nvinfo : EIATTR_SW_WAR
	.align		4
.L_89:
        /*00e8*/ 	.byte	0x04, 0x36
        /*00ea*/ 	.short	(.L_91 - .L_90)
.L_90:
        /*00ec*/ 	.word	0x00000008
.L_91:


//--------------------- .nv.info.GaussTransform   --------------------------
	.section	.nv.info.GaussTransform,"",@"SHT_CUDA_INFO"
	.sectionflags	@""
	.align	4


	//----- nvinfo : EIATTR_CUDA_API_VERSION
	.align		4
        /*0000*/ 	.byte	0x04, 0x37
        /*0002*/ 	.short	(.L_93 - .L_92)
.L_92:
        /*0004*/ 	.word	0x00000082


	//----- nvinfo : EIATTR_KPARAM_INFO
	.align		4
.L_93:
        /*0008*/ 	.byte	0x04, 0x17
        /*000a*/ 	.short	(.L_95 - .L_94)
.L_94:
        /*000c*/ 	.word	0x00000000
        /*0010*/ 	.short	0x0006
        /*0012*/ 	.short	0x0028
        /*0014*/ 	.byte	0x00, 0xf5, 0x21, 0x00


	//----- nvinfo : EIATTR_KPARAM_INFO
	.align		4
.L_95:
        /*0018*/ 	.byte	0x04, 0x17
        /*001a*/ 	.short	(.L_97 - .L_96)
.L_96:
        /*001c*/ 	.word	0x00000000
        /*0020*/ 	.short	0x0005
        /*0022*/ 	.short	0x0020
        /*0024*/ 	.byte	0x00, 0xf5, 0x21, 0x00


	//----- nvinfo : EIATTR_KPARAM_INFO
	.align		4
.L_97:
        /*0028*/ 	.byte	0x04, 0x17
        /*002a*/ 	.short	(.L_99 - .L_98)
.L_98:
        /*002c*/ 	.word	0x00000000
        /*0030*/ 	.short	0x0004
        /*0032*/ 	.short	0x0018
        /*0034*/ 	.byte	0x00, 0xf0, 0x21, 0x00


	//----- nvinfo : EIATTR_KPARAM_INFO
	.align		4
.L_99:
        /*0038*/ 	.byte	0x04, 0x17
        /*003a*/ 	.short	(.L_101 - .L_100)
.L_100:
        /*003c*/ 	.word	0x00000000
        /*0040*/ 	.short	0x0003
        /*0042*/ 	.short	0x0014
        /*0044*/ 	.byte	0x00, 0xf0, 0x11, 0x00


	//----- nvinfo : EIATTR_KPARAM_INFO
	.align		4
.L_101:
        /*0048*/ 	.byte	0x04, 0x17
        /*004a*/ 	.short	(.L_103 - .L_102)
.L_102:
        /*004c*/ 	.word	0x00000000
        /*0050*/ 	.short	0x0002
        /*0052*/ 	.short	0x0010
        /*0054*/ 	.byte	0x00, 0xf0, 0x11, 0x00


	//----- nvinfo : EIATTR_KPARAM_INFO
	.align		4
.L_103:
        /*0058*/ 	.byte	0x04, 0x17
        /*005a*/ 	.short	(.L_105 - .L_104)
.L_104:
        /*005c*/ 	.word	0x00000000
        /*0060*/ 	.short	0x0001
        /*0062*/ 	.short	0x0008
        /*0064*/ 	.byte	0x00, 0xf5, 0x21, 0x00


	//----- nvinfo : EIATTR_KPARAM_INFO
	.align		4
.L_105:
        /*0068*/ 	.byte	0x04, 0x17
        /*006a*/ 	.short	(.L_107 - .L_106)
.L_106:
        /*006c*/ 	.word	0x00000000
        /*0070*/ 	.short	0x0000
        /*0072*/ 	.short	0x0000
        /*0074*/ 	.byte	0x00, 0xf5, 0x21, 0x00


	//----- nvinfo : EIATTR_SPARSE_MMA_MASK
	.align		4
.L_107:
        /*0078*/ 	.byte	0x03, 0x50
        /*007a*/ 	.short	0x0000


	//----- nvinfo : EIATTR_MAXREG_COUNT
	.align		4
        /*007c*/ 	.byte	0x03, 0x1b
        /*007e*/ 	.short	0x00ff


	//----- nvinfo : EIATTR_NUM_BARRIERS
	.align		4
        /*0080*/ 	.byte	0x02, 0x4c
        /*0082*/ 	.byte	0x01
	.zero		1


	//----- nvinfo : EIATTR_MERCURY_ISA_VERSION
	.align		4
        /*0084*/ 	.byte	0x03, 0x5f
        /*0086*/ 	.short	0x0101


	//----- nvinfo : EIATTR_COOP_GROUP_MASK_REGIDS
	.align		4
        /*0088*/ 	.byte	0x04, 0x29
        /*008a*/ 	.short	(.L_109 - .L_108)


	//   ....[0]....
.L_108:
        /*008c*/ 	.word	0xffffffff


	//   ....[1]....
        /*0090*/ 	.word	0xffffffff


	//   ....[2]....
        /*0094*/ 	.word	0xffffffff


	//   ....[3]....
        /*0098*/ 	.word	0xffffffff


	//   ....[4]....
        /*009c*/ 	.word	0xffffffff


	//   ....[5]....
        /*00a0*/ 	.word	0xffffffff


	//   ....[6]....
        /*00a4*/ 	.word	0xffffffff


	//   ....[7]....
        /*00a8*/ 	.word	0xffffffff


	//   ....[8]....
        /*00ac*/ 	.word	0xffffffff


	//   ....[9]....
        /*00b0*/ 	.word	0xffffffff


	//   ....[10]....
        /*00b4*/ 	.word	0xffffffff


	//   ....[11]....
        /*00b8*/ 	.word	0xffffffff


	//   ....[12]....
        /*00bc*/ 	.word	0xffffffff


	//   ....[13]....
        /*00c0*/ 	.word	0xffffffff


	//   ....[14]....
        /*00c4*/ 	.word	0xffffffff


	//   ....[15]....
        /*00c8*/ 	.word	0xffffffff


	//   ....[16]....
        /*00cc*/ 	.word	0xffffffff


	//   ....[17]....
        /*00d0*/ 	.word	0xffffffff


	//   ....[18]....
        /*00d4*/ 	.word	0xffffffff


	//   ....[19]....
        /*00d8*/ 	.word	0xffffffff


	//   ....[20]....
        /*00dc*/ 	.word	0xffffffff


	//   ....[21]....
        /*00e0*/ 	.word	0xffffffff


	//   ....[22]....
        /*00e4*/ 	.word	0xffffffff


	//   ....[23]....
        /*00e8*/ 	.word	0xffffffff


	//   ....[24]....
        /*00ec*/ 	.word	0xffffffff


	//   ....[25]....
        /*00f0*/ 	.word	0xffffffff


	//   ....[26]....
        /*00f4*/ 	.word	0xffffffff


	//   ....[27]....
        /*00f8*/ 	.word	0xffffffff


	//   ....[28]....
        /*00fc*/ 	.word	0xffffffff


	//   ....[29]....
        /*0100*/ 	.word	0xffffffff


	//----- nvinfo : EIATTR_COOP_GROUP_INSTR_OFFSETS
	.align		4
.L_109:
        /*0104*/ 	.byte	0x04, 0x28
        /*0106*/ 	.short	(.L_111 - .L_110)


	//   ....[0]....
.L_110:
        /*0108*/ 	.word	0x000007e0


	//   ....[1]....
        /*010c*/ 	.word	0x00000820


	//   ....[2]....
        /*0110*/ 	.word	0x00000830


	//   ....[3]....
        /*0114*/ 	.word	0x00000840


	//   ....[4]....
        /*0118*/ 	.word	0x00000850


	//   ....[5]....
        /*011c*/ 	.word	0x00000860


	//   ....[6]....
        /*0120*/ 	.word	0x000008d0


	//   ....[7]....
        /*0124*/ 	.word	0x00000900


	//   ....[8]....
        /*0128*/ 	.word	0x00000920


	//   ....[9]....
        /*012c*/ 	.word	0x00000940


	//   ....[10]....
        /*0130*/ 	.word	0x00000970


	//   ....[11]....
        /*0134*/ 	.word	0x00000980


	//   ....[12]....
        /*0138*/ 	.word	0x000009d0


	//   ....[13]....
        /*013c*/ 	.word	0x00000a00


	//   ....[14]....
        /*0140*/ 	.word	0x00000a20


	//   ....[15]....
        /*0144*/ 	.word	0x00000a40


	//   ....[16]....
        /*0148*/ 	.word	0x00000a60


	//   ....[17]....
        /*014c*/ 	.word	0x00000a70


	//   ....[18]....
        /*0150*/ 	.word	0x00000ac0


	//   ....[19]....
        /*0154*/ 	.word	0x00000af0


	//   ....[20]....
        /*0158*/ 	.word	0x00000b10


	//   ....[21]....
        /*015c*/ 	.word	0x00000b30


	//   ....[22]....
        /*0160*/ 	.word	0x00000b50


	//   ....[23]....
        /*0164*/ 	.word	0x00000b60


	//   ....[24]....
        /*0168*/ 	.word	0x00000bb0


	//   ....[25]....
        /*016c*/ 	.word	0x00000be0


	//   ....[26]....
        /*0170*/ 	.word	0x00000c00


	//   ....[27]....
        /*0174*/ 	.word	0x00000c20


	//   ....[28]....
        /*0178*/ 	.word	0x00000c50


	//   ....[29]....
        /*017c*/ 	.word	0x00000c70


	//----- nvinfo : EIATTR_VRC_CTA_INIT_COUNT
	.align		4
.L_111:
        /*0180*/ 	.byte	0x02, 0x4a
	.zero		1
	.zero		1


	//----- nvinfo : EIATTR_EXIT_INSTR_OFFSETS
	.align		4
        /*0184*/ 	.byte	0x04, 0x1c
        /*0186*/ 	.short	(.L_113 - .L_112)


	//   ....[0]....
.L_112:
        /*0188*/ 	.word	0x00000e10


	//   ....[1]....
        /*018c*/ 	.word	0x00001280


	//----- nvinfo : EIATTR_CRS_STACK_SIZE
	.align		4
.L_113:
        /*0190*/ 	.byte	0x04, 0x1e
        /*0192*/ 	.short	(.L_115 - .L_114)
.L_114:
        /*0194*/ 	.word	0x00000000


	//----- nvinfo : EIATTR_CBANK_PARAM_SIZE
	.align		4
.L_115:
        /*0198*/ 	.byte	0x03, 0x19
        /*019a*/ 	.short	0x0030


	//----- nvinfo : EIATTR_PARAM_CBANK
	.align		4
        /*019c*/ 	.byte	0x04, 0x0a
        /*019e*/ 	.short	(.L_117 - .L_116)
	.align		4
.L_116:
        /*01a0*/ 	.word	index@(.nv.constant0.GaussTransform)
        /*01a4*/ 	.short	0x0380
        /*01a6*/ 	.short	0x0030


	//----- nvinfo : EIATTR_SW_WAR
	.align		4
.L_117:
        /*01a8*/ 	.byte	0x04, 0x36
        /*01aa*/ 	.short	(.L_119 - .L_118)
.L_118:
        /*01ac*/ 	.word	0x00000008
.L_119:


//--------------------- .nv.callgraph             --------------------------
	.section	.nv.callgraph,"",@"SHT_CUDA_CALLGRAPH"
	.align	4
	.sectionentsize	8
	.align		4
        /*0000*/ 	.word	0x00000000
	.align		4
        /*0004*/ 	.word	0xffffffff
	.align		4
        /*0008*/ 	.word	0x00000000
	.align		4
        /*000c*/ 	.word	0xfffffffe
	.align		4
        /*0010*/ 	.word	0x00000000
	.align		4
        /*0014*/ 	.word	0xfffffffd
	.align		4
        /*0018*/ 	.word	0x00000000
	.align		4
        /*001c*/ 	.word	0xfffffffc


//--------------------- .nv.constant4             --------------------------
	.section	.nv.constant4,"a",@progbits
	.align	8
	.align		8
.nv.constant4:
        /*0000*/ 	.dword	_ZN34_INTERNAL_b6b89709_4_k_cu_f3b7cc004cuda3std3__45__cpo5beginE
	.align		8
        /*0008*/ 	.dword	_ZN34_INTERNAL_b6b89709_4_k_cu_f3b7cc004cuda3std3__45__cpo3endE
	.align		8
        /*0010*/ 	.dword	_ZN34_INTERNAL_b6b89709_4_k_cu_f3b7cc004cuda3std3__45__cpo6cbeginE
	.align		8
        /*0018*/ 	.dword	_ZN34_INTERNAL_b6b89709_4_k_cu_f3b7cc004cuda3std3__45__cpo4cendE
	.align		8
        /*0020*/ 	.dword	_ZN34_INTERNAL_b6b89709_4_k_cu_f3b7cc004cuda3std3__45__cpo6rbeginE
	.align		8
        /*0028*/ 	.dword	_ZN34_INTERNAL_b6b89709_4_k_cu_f3b7cc004cuda3std3__45__cpo4rendE
	.align		8
        /*0030*/ 	.dword	_ZN34_INTERNAL_b6b89709_4_k_cu_f3b7cc004cuda3std3__45__cpo7crbeginE
	.align		8
        /*0038*/ 	.dword	_ZN34_INTERNAL_b6b89709_4_k_cu_f3b7cc004cuda3std3__45__cpo5crendE
	.align		8
        /*0040*/ 	.dword	_ZN34_INTERNAL_b6b89709_4_k_cu_f3b7cc004cuda3std3__436_GLOBAL__N__b6b89709_4_k_cu_f3b7cc006ignoreE
	.align		8
        /*0048*/ 	.dword	_ZN34_INTERNAL_b6b89709_4_k_cu_f3b7cc004cuda3std3__419piecewise_constructE
	.align		8
        /*0050*/ 	.dword	_ZN34_INTERNAL_b6b89709_4_k_cu_f3b7cc004cuda3std3__48in_placeE
	.align		8
        /*0058*/ 	.dword	_ZN34_INTERNAL_b6b89709_4_k_cu_f3b7cc004cuda3std3__420unreachable_sentinelE
	.align		8
        /*0060*/ 	.dword	_ZN34_INTERNAL_b6b89709_4_k_cu_f3b7cc004cuda3std3__47nulloptE
	.align		8
        /*0068*/ 	.dword	_ZN34_INTERNAL_b6b89709_4_k_cu_f3b7cc004cuda3std3__48unexpectE
	.align		8
        /*0070*/ 	.dword	_ZN34_INTERNAL_b6b89709_4_k_cu_f3b7cc004cuda3std6ranges3__45__cpo4swapE
	.align		8
        /*0078*/ 	.dword	_ZN34_INTERNAL_b6b89709_4_k_cu_f3b7cc004cuda3std6ranges3__45__cpo9iter_moveE
	.align		8
        /*0080*/ 	.dword	_ZN34_INTERNAL_b6b89709_4_k_cu_f3b7cc004cuda3std6ranges3__45__cpo5beginE
	.align		8
        /*0088*/ 	.dword	_ZN34_INTERNAL_b6b89709_4_k_cu_f3b7cc004cuda3std6ranges3__45__cpo3endE
	.align		8
        /*0090*/ 	.dword	_ZN34_INTERNAL_b6b89709_4_k_cu_f3b7cc004cuda3std6ranges3__45__cpo6cbeginE
	.align		8
        /*0098*/ 	.dword	_ZN34_INTERNAL_b6b89709_4_k_cu_f3b7cc004cuda3std6ranges3__45__cpo4cendE
	.align		8
        /*00a0*/ 	.dword	_ZN34_INTERNAL_b6b89709_4_k_cu_f3b7cc004cuda3std6ranges3__45__cpo7advanceE
	.align		8
        /*00a8*/ 	.dword	_ZN34_INTERNAL_b6b89709_4_k_cu_f3b7cc004cuda3std6ranges3__45__cpo9iter_swapE
	.align		8
        /*00b0*/ 	.dword	_ZN34_INTERNAL_b6b89709_4_k_cu_f3b7cc004cuda3std6ranges3__45__cpo4nextE
	.align		8
        /*00b8*/ 	.dword	_ZN34_INTERNAL_b6b89709_4_k_cu_f3b7cc004cuda3std6ranges3__45__cpo4prevE
	.align		8
        /*00c0*/ 	.dword	_ZN34_INTERNAL_b6b89709_4_k_cu_f3b7cc004cuda3std6ranges3__45__cpo4dataE
	.align		8
        /*00c8*/ 	.dword	_ZN34_INTERNAL_b6b89709_4_k_cu_f3b7cc004cuda3std6ranges3__45__cpo5cdataE
	.align		8
        /*00d0*/ 	.dword	_ZN34_INTERNAL_b6b89709_4_k_cu_f3b7cc004cuda3std6ranges3__45__cpo4sizeE
	.align		8
        /*00d8*/ 	.dword	_ZN34_INTERNAL_b6b89709_4_k_cu_f3b7cc004cuda3std6ranges3__45__cpo5ssizeE
	.align		8
        /*00e0*/ 	.dword	_ZN34_INTERNAL_b6b89709_4_k_cu_f3b7cc004cuda3std6ranges3__45__cpo8distanceE
	.align		8
        /*00e8*/ 	.dword	_ZN34_INTERNAL_b6b89709_4_k_cu_f3b7cc006thrust24THRUST_300001_SM_1000_NS6system6detail10sequential3seqE
	.align		8
        /*00f0*/ 	.dword	_ZN34_INTERNAL_b6b89709_4_k_cu_f3b7cc006thrust24THRUST_300001_SM_1000_NS12placeholders2_1E
	.align		8
        /*00f8*/ 	.dword	_ZN34_INTERNAL_b6b89709_4_k_cu_f3b7cc006thrust24THRUST_300001_SM_1000_NS12placeholders2_2E
	.align		8
        /*0100*/ 	.dword	_ZN34_INTERNAL_b6b89709_4_k_cu_f3b7cc006thrust24THRUST_300001_SM_1000_NS12placeholders2_3E
	.align		8
        /*0108*/ 	.dword	_ZN34_INTERNAL_b6b89709_4_k_cu_f3b7cc006thrust24THRUST_300001_SM_1000_NS12placeholders2_4E
	.align		8
        /*0110*/ 	.dword	_ZN34_INTERNAL_b6b89709_4_k_cu_f3b7cc006thrust24THRUST_300001_SM_1000_NS12placeholders2_5E
	.align		8
        /*0118*/ 	.dword	_ZN34_INTERNAL_b6b89709_4_k_cu_f3b7cc006thrust24THRUST_300001_SM_1000_NS12placeholders2_6E
	.align		8
        /*0120*/ 	.dword	_ZN34_INTERNAL_b6b89709_4_k_cu_f3b7cc006thrust24THRUST_300001_SM_1000_NS12placeholders2_7E
	.align		8
        /*0128*/ 	.dword	_ZN34_INTERNAL_b6b89709_4_k_cu_f3b7cc006thrust24THRUST_300001_SM_1000_NS12placeholders2_8E
	.align		8
        /*0130*/ 	.dword	_ZN34_INTERNAL_b6b89709_4_k_cu_f3b7cc006thrust24THRUST_300001_SM_1000_NS12placeholders2_9E
	.align		8
        /*0138*/ 	.dword	_ZN34_INTERNAL_b6b89709_4_k_cu_f3b7cc006thrust24THRUST_300001_SM_1000_NS12placeholders3_10E


//--------------------- .text._ZN3cub18CUB_300001_SM_10006detail11EmptyKernelIvEEvv --------------------------
	.section	.text._ZN3cub18CUB_300001_SM_10006detail11EmptyKernelIvEEvv,"ax",@progbits
	.align	128
        .global         _ZN3cub18CUB_300001_SM_10006detail11EmptyKernelIvEEvv
        .type           _ZN3cub18CUB_300001_SM_10006detail11EmptyKernelIvEEvv,@function
        .size           _ZN3cub18CUB_300001_SM_10006detail11EmptyKernelIvEEvv,(.L_x_38 - _ZN3cub18CUB_300001_SM_10006detail11EmptyKernelIvEEvv)
        .other          _ZN3cub18CUB_300001_SM_10006detail11EmptyKernelIvEEvv,@"STO_CUDA_ENTRY STV_DEFAULT"
_ZN3cub18CUB_300001_SM_10006detail11EmptyKernelIvEEvv:
.text._ZN3cub18CUB_300001_SM_10006detail11EmptyKernelIvEEvv:
[----:B------:R-:W-:Y:S01]  /*0000*/  LDC R1, c[0x0][0x37c] ;  /* 0x0000df00ff017b82 */ /* 0x000fe20000000800 */
[----:B------:R-:W-:Y:S05]  /*0010*/  EXIT ;  /* 0x000000000000794d */ /* 0x000fea0003800000 */
.L_x_0:
[----:B------:R-:W-:-:S00]  /*0020*/  BRA `(.L_x_0) ;  /* 0xfffffffc00fc7947 */ /* 0x000fc0000383ffff */
[----:B------:R-:W-:-:S00]  /*0030*/  NOP ;  /* 0x0000000000007918 */ /* 0x000fc00000000000 */
        /* <DEDUP_REMOVED lines=12> */
.L_x_38:


//--------------------- .text.reduce_cross_term   --------------------------
	.section	.text.reduce_cross_term,"ax",@progbits
	.align	128
        .global         reduce_cross_term
        .type           reduce_cross_term,@function
        .size           reduce_cross_term,(.L_x_36 - reduce_cross_term)
        .other          reduce_cross_term,@"STO_CUDA_ENTRY STV_DEFAULT"
reduce_cross_term:
.text.reduce_cross_term:
[----:B------:R-:W-:Y:S01]  /*0000*/  LDC R1, c[0x0][0x37c] ;  /* 0x0000df00ff017b82 */ /* 0x000fe20000000800 */
[----:B------:R-:W0:Y:S01]  /*0010*/  S2R R0, SR_TID.X ;  /* 0x0000000000007919 */ /* 0x000e220000002100 */
[----:B------:R-:W0:Y:S01]  /*0020*/  LDCU UR4, c[0x0][0x398] ;  /* 0x00007300ff0477ac */ /* 0x000e220008000800 */
[----:B------:R-:W-:Y:S01]  /*0030*/  BSSY.RECONVERGENT B0, `(.L_x_1) ;  /* 0x0000079000007945 */ /* 0x000fe20003800200 */
[----:B------:R-:W-:Y:S01]  /*0040*/  CS2R R8, SRZ ;  /* 0x0000000000087805 */ /* 0x000fe2000001ff00 */
[----:B------:R-:W1:Y:S01]  /*0050*/  LDCU.64 UR8, c[0x0][0x358] ;  /* 0x00006b00ff0877ac */ /* 0x000e620008000a00 */
[----:B0-----:R-:W-:-:S13]  /*0060*/  ISETP.GE.AND P0, PT, R0, UR4, PT ;  /* 0x0000000400007c0c */ /* 0x001fda000bf06270 */
[----:B-1----:R-:W-:Y:S05]  /*0070*/  @P0 BRA `(.L_x_2) ;  /* 0x0000000400d00947 */ /* 0x002fea0003800000 */
[----:B------:R-:W-:Y:S01]  /*0080*/  LOP3.LUT R2, RZ, R0, RZ, 0x33, !PT ;  /* 0x00000000ff027212 */ /* 0x000fe200078e33ff */
[----:B------:R-:W-:Y:S01]  /*0090*/  BSSY.RECONVERGENT B1, `(.L_x_3) ;  /* 0x0000037000017945 */ /* 0x000fe20003800200 */
[----:B------:R-:W-:Y:S01]  /*00a0*/  IMAD.MOV.U32 R5, RZ, RZ, R0 ;  /* 0x000000ffff057224 */ /* 0x000fe200078e0000 */
[----:B------:R-:W-:Y:S02]  /*00b0*/  CS2R R8, SRZ ;  /* 0x0000000000087805 */ /* 0x000fe4000001ff00 */
[----:B------:R-:W-:-:S05]  /*00c0*/  VIADD R4, R2, UR4 ;  /* 0x0000000402047c36 */ /* 0x000fca0008000000 */
[C---:B------:R-:W-:Y:S02]  /*00d0*/  ISETP.GE.U32.AND P1, PT, R4.reuse, 0x780, PT ;  /* 0x000007800400780c */ /* 0x040fe40003f26070 */
[----:B------:R-:W-:-:S04]  /*00e0*/  LEA.HI R2, R4, 0x1, RZ, 0x19 ;  /* 0x0000000104027811 */ /* 0x000fc800078fc8ff */
[----:B------:R-:W-:-:S04]  /*00f0*/  LOP3.LUT R3, R2, 0xf, RZ, 0xc0, !PT ;  /* 0x0000000f02037812 */ /* 0x000fc800078ec0ff */
[----:B------:R-:W-:-:S03]  /*0100*/  ISETP.NE.AND P0, PT, R3, RZ, PT ;  /* 0x000000ff0300720c */ /* 0x000fc60003f05270 */
[----:B------:R-:W-:Y:S10]  /*0110*/  @!P1 BRA `(.L_x_4) ;  /* 0x0000000000b89947 */ /* 0x000ff40003800000 */
[----:B------:R-:W0:Y:S01]  /*0120*/  LDC.64 R6, c[0x0][0x388] ;  /* 0x0000e200ff067b82 */ /* 0x000e220000000a00 */
[----:B------:R-:W-:Y:S01]  /*0130*/  LOP3.LUT R4, R2, 0x3fffff0, RZ, 0xc0, !PT ;  /* 0x03fffff002047812 */ /* 0x000fe200078ec0ff */
[----:B------:R-:W-:Y:S01]  /*0140*/  IMAD.MOV.U32 R5, RZ, RZ, R0 ;  /* 0x000000ffff057224 */ /* 0x000fe200078e0000 */
[----:B------:R-:W-:-:S03]  /*0150*/  CS2R R8, SRZ ;  /* 0x0000000000087805 */ /* 0x000fc6000001ff00 */
[----:B------:R-:W-:Y:S02]  /*0160*/  IMAD.MOV R4, RZ, RZ, -R4 ;  /* 0x000000ffff047224 */ /* 0x000fe400078e0a04 */
[----:B0-----:R-:W-:-:S03]  /*0170*/  IMAD.WIDE.U32 R6, R0, 0x8, R6 ;  /* 0x0000000800067825 */ /* 0x001fc600078e0006 */
[----:B------:R-:W-:-:S05]  /*0180*/  IADD3 R6, P1, PT, R6, 0x2000, RZ ;  /* 0x0000200006067810 */ /* 0x000fca0007f3e0ff */
[----:B------:R-:W-:-:S08]  /*0190*/  IMAD.X R7, RZ, RZ, R7, P1 ;  /* 0x000000ffff077224 */ /* 0x000fd000008e0607 */
.L_x_5:
[----:B------:R-:W2:Y:S04]  /*01a0*/  LDG.E.64 R20, desc[UR8][R6.64+-0x2000] ;  /* 0xffe0000806147981 */ /* 0x000ea8000c1e1b00 */
[----:B------:R-:W3:Y:S04]  /*01b0*/  LDG.E.64 R18, desc[UR8][R6.64+-0x1c00] ;  /* 0xffe4000806127981 */ /* 0x000ee8000c1e1b00 */
[----:B------:R-:W4:Y:S04]  /*01c0*/  LDG.E.64 R16, desc[UR8][R6.64+-0x1800] ;  /* 0xffe8000806107981 */ /* 0x000f28000c1e1b00 */
[----:B------:R-:W5:Y:S04]  /*01d0*/  LDG.E.64 R14, desc[UR8][R6.64+-0x1400] ;  /* 0xffec0008060e7981 */ /* 0x000f68000c1e1b00 */
[----:B------:R-:W5:Y:S04]  /*01e0*/  LDG.E.64 R12, desc[UR8][R6.64+-0x1000] ;  /* 0xfff00008060c7981 */ /* 0x000f68000c1e1b00 */
[----:B------:R-:W5:Y:S04]  /*01f0*/  LDG.E.64 R10, desc[UR8][R6.64+-0xc00] ;  /* 0xfff40008060a7981 */ /* 0x000f68000c1e1b00 */
[----:B------:R-:W5:Y:S04]  /*0200*/  LDG.E.64 R24, desc[UR8][R6.64+-0x800] ;  /* 0xfff8000806187981 */ /* 0x000f68000c1e1b00 */
[----:B------:R-:W5:Y:S01]  /*0210*/  LDG.E.64 R22, desc[UR8][R6.64+-0x400] ;  /* 0xfffc000806167981 */ /* 0x000f62000c1e1b00 */
[----:B--2---:R-:W-:-:S03]  /*0220*/  DADD R20, R20, R8 ;  /* 0x0000000014147229 */ /* 0x004fc60000000008 */
[----:B------:R-:W2:Y:S05]  /*0230*/  LDG.E.64 R8, desc[UR8][R6.64] ;  /* 0x0000000806087981 */ /* 0x000eaa000c1e1b00 */
[----:B---3--:R-:W-:Y:S02]  /*0240*/  DADD R18, R20, R18 ;  /* 0x0000000014127229 */ /* 0x008fe40000000012 */
[----:B------:R-:W3:Y:S06]  /*0250*/  LDG.E.64 R20, desc[UR8][R6.64+0x400] ;  /* 0x0004000806147981 */ /* 0x000eec000c1e1b00 */
[----:B----4-:R-:W-:-:S02]  /*0260*/  DADD R16, R18, R16 ;  /* 0x0000000012107229 */ /* 0x010fc40000000010 */
[----:B------:R-:W4:Y:S06]  /*0270*/  LDG.E.64 R18, desc[UR8][R6.64+0x800] ;  /* 0x0008000806127981 */ /* 0x000f2c000c1e1b00 */
[----:B-----5:R-:W-:Y:S02]  /*0280*/  DADD R14, R16, R14 ;  /* 0x00000000100e7229 */ /* 0x020fe4000000000e */
[----:B------:R-:W5:Y:S06]  /*0290*/  LDG.E.64 R16, desc[UR8][R6.64+0xc00] ;  /* 0x000c000806107981 */ /* 0x000f6c000c1e1b00 */
[----:B------:R-:W-:-:S02]  /*02a0*/  DADD R12, R14, R12 ;  /* 0x000000000e0c7229 */ /* 0x000fc4000000000c */
[----:B------:R-:W5:Y:S06]  /*02b0*/  LDG.E.64 R14, desc[UR8][R6.64+0x1000] ;  /* 0x00100008060e7981 */ /* 0x000f6c000c1e1b00 */
[----:B------:R-:W-:Y:S02]  /*02c0*/  DADD R10, R12, R10 ;  /* 0x000000000c0a7229 */ /* 0x000fe4000000000a */
[----:B------:R-:W5:Y:S06]  /*02d0*/  LDG.E.64 R12, desc[UR8][R6.64+0x1400] ;  /* 0x00140008060c7981 */ /* 0x000f6c000c1e1b00 */
[----:B------:R-:W-:-:S02]  /*02e0*/  DADD R24, R10, R24 ;  /* 0x000000000a187229 */ /* 0x000fc40000000018 */
[----:B------:R-:W5:Y:S06]  /*02f0*/  LDG.E.64 R10, desc[UR8][R6.64+0x1800] ;  /* 0x00180008060a7981 */ /* 0x000f6c000c1e1b00 */
[----:B------:R-:W-:Y:S02]  /*0300*/  DADD R22, R24, R22 ;  /* 0x0000000018167229 */ /* 0x000fe40000000016 */
[----:B------:R0:W5:Y:S01]  /*0310*/  LDG.E.64 R24, desc[UR8][R6.64+0x1c00] ;  /* 0x001c000806187981 */ /* 0x000162000c1e1b00 */
[----:B------:R-:W-:Y:S02]  /*0320*/  VIADD R4, R4, 0x10 ;  /* 0x0000001004047836 */ /* 0x000fe40000000000 */
[----:B------:R-:W-:-:S03]  /*0330*/  VIADD R5, R5, 0x800 ;  /* 0x0000080005057836 */ /* 0x000fc60000000000 */
[----:B------:R-:W-:Y:S02]  /*0340*/  ISETP.NE.AND P1, PT, R4, RZ, PT ;  /* 0x000000ff0400720c */ /* 0x000fe40003f25270 */
[----:B0-----:R-:W-:-:S05]  /*0350*/  IADD3 R6, P2, PT, R6, 0x4000, RZ ;  /* 0x0000400006067810 */ /* 0x001fca0007f5e0ff */
[----:B------:R-:W-:Y:S01]  /*0360*/  IMAD.X R7, RZ, RZ, R7, P2 ;  /* 0x000000ffff077224 */ /* 0x000fe200010e0607 */
[----:B--2---:R-:W-:-:S08]  /*0370*/  DADD R8, R22, R8 ;  /* 0x0000000016087229 */ /* 0x004fd00000000008 */
[----:B---3--:R-:W-:-:S08]  /*0380*/  DADD R8, R8, R20 ;  /* 0x0000000008087229 */ /* 0x008fd00000000014 */
[----:B----4-:R-:W-:-:S08]  /*0390*/  DADD R8, R8, R18 ;  /* 0x0000000008087229 */ /* 0x010fd00000000012 */
[----:B-----5:R-:W-:-:S08]  /*03a0*/  DADD R8, R8, R16 ;  /* 0x0000000008087229 */ /* 0x020fd00000000010 */
[----:B------:R-:W-:-:S08]  /*03b0*/  DADD R8, R8, R14 ;  /* 0x0000000008087229 */ /* 0x000fd0000000000e */
[----:B------:R-:W-:-:S08]  /*03c0*/  DADD R8, R8, R12 ;  /* 0x0000000008087229 */ /* 0x000fd0000000000c */
[----:B------:R-:W-:-:S08]  /*03d0*/  DADD R8, R8, R10 ;  /* 0x0000000008087229 */ /* 0x000fd0000000000a */
[----:B------:R-:W-:Y:S01]  /*03e0*/  DADD R8, R8, R24 ;  /* 0x0000000008087229 */ /* 0x000fe20000000018 */
[----:B------:R-:W-:Y:S10]  /*03f0*/  @P1 BRA `(.L_x_5) ;  /* 0xfffffffc00681947 */ /* 0x000ff4000383ffff */
.L_x_4:
[----:B------:R-:W-:Y:S05]  /*0400*/  BSYNC.RECONVERGENT B1 ;  /* 0x0000000000017941 */ /* 0x000fea0003800200 */
.L_x_3:
[----:B------:R-:W-:Y:S05]  /*0410*/  @!P0 BRA `(.L_x_2) ;  /* 0x0000000000e88947 */ /* 0x000fea0003800000 */
[----:B------:R-:W-:Y:S01]  /*0420*/  ISETP.GE.U32.AND P0, PT, R3, 0x8, PT ;  /* 0x000000080300780c */ /* 0x000fe20003f06070 */
[----:B------:R-:W-:Y:S01]  /*0430*/  BSSY.RECONVERGENT B1, `(.L_x_6) ;  /* 0x0000017000017945 */ /* 0x000fe20003800200 */
[----:B------:R-:W-:-:S04]  /*0440*/  LOP3.LUT R4, R2, 0x7, RZ, 0xc0, !PT ;  /* 0x0000000702047812 */ /* 0x000fc800078ec0ff */
[----:B------:R-:W-:-:S07]  /*0450*/  ISETP.NE.AND P1, PT, R4, RZ, PT ;  /* 0x000000ff0400720c */ /* 0x000fce0003f25270 */
[----:B------:R-:W-:Y:S06]  /*0460*/  @!P0 BRA `(.L_x_7) ;  /* 0x00000000004c8947 */ /* 0x000fec0003800000 */
[----:B------:R-:W0:Y:S02]  /*0470*/  LDC.64 R22, c[0x0][0x388] ;  /* 0x0000e200ff167b82 */ /* 0x000e240000000a00 */
[----:B0-----:R-:W-:-:S05]  /*0480*/  IMAD.WIDE.U32 R22, R5, 0x8, R22 ;  /* 0x0000000805167825 */ /* 0x001fca00078e0016 */
        /* <DEDUP_REMOVED lines=8> */
[----:B------:R-:W-:Y:S01]  /*0510*/  VIADD R5, R5, 0x400 ;  /* 0x0000040005057836 */ /* 0x000fe20000000000 */
[----:B--2---:R-:W-:-:S08]  /*0520*/  DADD R24, R8, R24 ;  /* 0x0000000008187229 */ /* 0x004fd00000000018 */
[----:B---3--:R-:W-:-:S08]  /*0530*/  DADD R18, R24, R18 ;  /* 0x0000000018127229 */ /* 0x008fd00000000012 */
[----:B----4-:R-:W-:-:S08]  /*0540*/  DADD R16, R18, R16 ;  /* 0x0000000012107229 */ /* 0x010fd00000000010 */
[----:B-----5:R-:W-:-:S08]  /*0550*/  DADD R14, R16, R14 ;  /* 0x00000000100e7229 */ /* 0x020fd0000000000e */
[----:B------:R-:W-:-:S08]  /*0560*/  DADD R12, R14, R12 ;  /* 0x000000000e0c7229 */ /* 0x000fd0000000000c */
[----:B------:R-:W-:-:S08]  /*0570*/  DADD R10, R12, R10 ;  /* 0x000000000c0a7229 */ /* 0x000fd0000000000a */
[----:B------:R-:W-:-:S08]  /*0580*/  DADD R6, R10, R6 ;  /* 0x000000000a067229 */ /* 0x000fd00000000006 */
[----:B------:R-:W-:-:S11]  /*0590*/  DADD R8, R6, R20 ;  /* 0x0000000006087229 */ /* 0x000fd60000000014 */
.L_x_7:
[----:B------:R-:W-:Y:S05]  /*05a0*/  BSYNC.RECONVERGENT B1 ;  /* 0x0000000000017941 */ /* 0x000fea0003800200 */
.L_x_6:
        /* <DEDUP_REMOVED lines=11> */
[----:B------:R-:W5:Y:S01]  /*0660*/  LDG.E.64 R14, desc[UR8][R2.64+0xc00] ;  /* 0x000c0008020e7981 */ /* 0x000f62000c1e1b00 */
[----:B------:R-:W-:Y:S01]  /*0670*/  VIADD R5, R5, 0x200 ;  /* 0x0000020005057836 */ /* 0x000fe20000000000 */
[----:B--2---:R-:W-:-:S08]  /*0680*/  DADD R6, R8, R6 ;  /* 0x0000000008067229 */ /* 0x004fd00000000006 */
[----:B---3--:R-:W-:-:S08]  /*0690*/  DADD R6, R6, R10 ;  /* 0x0000000006067229 */ /* 0x008fd0000000000a */
[----:B----4-:R-:W-:-:S08]  /*06a0*/  DADD R6, R6, R12 ;  /* 0x0000000006067229 */ /* 0x010fd0000000000c */
[----:B-----5:R-:W-:-:S11]  /*06b0*/  DADD R8, R6, R14 ;  /* 0x0000000006087229 */ /* 0x020fd6000000000e */
.L_x_9:
[----:B------:R-:W-:Y:S05]  /*06c0*/  BSYNC.RECONVERGENT B1 ;  /* 0x0000000000017941 */ /* 0x000fea0003800200 */
.L_x_8:
[----:B------:R-:W-:Y:S05]  /*06d0*/  @!P1 BRA `(.L_x_2) ;  /* 0x0000000000389947 */ /* 0x000fea0003800000 */
[----:B------:R-:W0:Y:S01]  /*06e0*/  LDC.64 R2, c[0x0][0x388] ;  /* 0x0000e200ff027b82 */ /* 0x000e220000000a00 */
[----:B------:R-:W-:Y:S02]  /*06f0*/  IMAD.MOV R16, RZ, RZ, -R16 ;  /* 0x000000ffff107224 */ /* 0x000fe400078e0a10 */
[----:B0-----:R-:W-:-:S04]  /*0700*/  IMAD.WIDE.U32 R2, R5, 0x8, R2 ;  /* 0x0000000805027825 */ /* 0x001fc800078e0002 */
[----:B------:R-:W-:Y:S02]  /*0710*/  IMAD.MOV.U32 R4, RZ, RZ, R2 ;  /* 0x000000ffff047224 */ /* 0x000fe400078e0002 */
[----:B------:R-:W-:-:S07]  /*0720*/  IMAD.MOV.U32 R5, RZ, RZ, R3 ;  /* 0x000000ffff057224 */ /* 0x000fce00078e0003 */
.L_x_10:
[----:B------:R-:W-:Y:S02]  /*0730*/  IMAD.MOV.U32 R2, RZ, RZ, R4 ;  /* 0x000000ffff027224 */ /* 0x000fe400078e0004 */
[----:B------:R-:W-:-:S06]  /*0740*/  IMAD.MOV.U32 R3, RZ, RZ, R5 ;  /* 0x000000ffff037224 */ /* 0x000fcc00078e0005 */
[----:B------:R-:W2:Y:S01]  /*0750*/  LDG.E.64 R2, desc[UR8][R2.64] ;  /* 0x0000000802027981 */ /* 0x000ea2000c1e1b00 */
[----:B------:R-:W-:Y:S01]  /*0760*/  VIADD R16, R16, 0x1 ;  /* 0x0000000110107836 */ /* 0x000fe20000000000 */
[----:B------:R-:W-:-:S04]  /*0770*/  IADD3 R4, P1, PT, R4, 0x400, RZ ;  /* 0x0000040004047810 */ /* 0x000fc80007f3e0ff */
[----:B------:R-:W-:Y:S01]  /*0780*/  ISETP.NE.AND P0, PT, R16, RZ, PT ;  /* 0x000000ff1000720c */ /* 0x000fe20003f05270 */
[----:B------:R-:W-:Y:S01]  /*0790*/  IMAD.X R5, RZ, RZ, R5, P1 ;  /* 0x000000ffff057224 */ /* 0x000fe200008e0605 */
[----:B--2---:R-:W-:-:S11]  /*07a0*/  DADD R8, R2, R8 ;  /* 0x0000000002087229 */ /* 0x004fd60000000008 */
[----:B------:R-:W-:Y:S05]  /*07b0*/  @P0 BRA `(.L_x_10) ;  /* 0xfffffffc00dc0947 */ /* 0x000fea000383ffff */
.L_x_2:
[----:B------:R-:W-:Y:S05]  /*07c0*/  BSYNC.RECONVERGENT B0 ;  /* 0x0000000000007941 */ /* 0x000fea0003800200 */
.L_x_1:
[----:B------:R-:W-:Y:S01]  /*07d0*/  SHFL.DOWN PT, R2, R8, 0x1, 0x1f ;  /* 0x08201f0008027f89 */ /* 0x000fe200000e0000 */
[----:B------:R-:W-:-:S03]  /*07e0*/  ISETP.NE.AND P2, PT, R0, RZ, PT ;  /* 0x000000ff0000720c */ /* 0x000fc60003f45270 */
[----:B------:R-:W0:Y:S01]  /*07f0*/  SHFL.DOWN P0, R3, R9, 0x1, 0x1f ;  /* 0x08201f0009037f89 */ /* 0x000e220000000000 */
[----:B------:R-:W1:Y:S01]  /*0800*/  S2R R10, SR_LANEID ;  /* 0x00000000000a7919 */ /* 0x000e620000000000 */
[----:B0-----:R-:W-:-:S10]  /*0810*/  DADD R2, R2, R8 ;  /* 0x0000000002027229 */ /* 0x001fd40000000008 */
[----:B------:R-:W-:Y:S02]  /*0820*/  FSEL R4, R2, R8, P0 ;  /* 0x0000000802047208 */ /* 0x000fe40000000000 */
[----:B------:R-:W-:Y:S02]  /*0830*/  FSEL R5, R3, R9, P0 ;  /* 0x0000000903057208 */ /* 0x000fe40000000000 */
[----:B-1----:R-:W-:Y:S01]  /*0840*/  ISETP.NE.AND P1, PT, R10, RZ, PT ;  /* 0x000000ff0a00720c */ /* 0x002fe20003f25270 */
[----:B------:R-:W-:Y:S04]  /*0850*/  SHFL.DOWN PT, R2, R4, 0x2, 0x1f ;  /* 0x08401f0004027f89 */ /* 0x000fe800000e0000 */
[----:B------:R-:W0:Y:S08]  /*0860*/  SHFL.DOWN P0, R3, R5, 0x2, 0x1f ;  /* 0x08401f0005037f89 */ /* 0x000e300000000000 */
[----:B------:R-:W1:Y:S01]  /*0870*/  @!P1 S2R R10, SR_CgaCtaId ;  /* 0x00000000000a9919 */ /* 0x000e620000008800 */
[----:B0-----:R-:W-:-:S10]  /*0880*/  DADD R2, R2, R4 ;  /* 0x0000000002027229 */ /* 0x001fd40000000004 */
[----:B------:R-:W-:Y:S02]  /*0890*/  FSEL R6, R2, R4, P0 ;  /* 0x0000000402067208 */ /* 0x000fe40000000000 */
[----:B------:R-:W-:-:S03]  /*08a0*/  FSEL R7, R3, R5, P0 ;  /* 0x0000000503077208 */ /* 0x000fc60000000000 */
[----:B------:R-:W-:Y:S04]  /*08b0*/  SHFL.DOWN PT, R2, R6, 0x4, 0x1f ;  /* 0x08801f0006027f89 */ /* 0x000fe800000e0000 */
[----:B------:R-:W0:Y:S02]  /*08c0*/  SHFL.DOWN P0, R3, R7, 0x4, 0x1f ;  /* 0x08801f0007037f89 */ /* 0x000e240000000000 */
[----:B0-----:R-:W-:-:S10]  /*08d0*/  DADD R2, R2, R6 ;  /* 0x0000000002027229 */ /* 0x001fd40000000006 */
[----:B------:R-:W-:Y:S02]  /*08e0*/  FSEL R8, R2, R6, P0 ;  /* 0x0000000602087208 */ /* 0x000fe40000000000 */
[----:B------:R-:W-:Y:S02]  /*08f0*/  FSEL R9, R3, R7, P0 ;  /* 0x0000000703097208 */ /* 0x000fe40000000000 */
[----:B------:R-:W-:Y:S01]  /*0900*/  @!P1 MOV R7, 0x400 ;  /* 0x0000040000079802 */ /* 0x000fe20000000f00 */
[----:B------:R-:W-:Y:S01]  /*0910*/  SHFL.DOWN PT, R2, R8, 0x8, 0x1f ;  /* 0x09001f0008027f89 */ /* 0x000fe200000e0000 */
[----:B------:R-:W-:Y:S02]  /*0920*/  @!P1 SHF.R.U32.HI R6, RZ, 0x2, R0 ;  /* 0x00000002ff069819 */ /* 0x000fe40000011600 */
[----:B-1----:R-:W-:Y:S01]  /*0930*/  @!P1 LEA R7, R10, R7, 0x18 ;  /* 0x000000070a079211 */ /* 0x002fe200078ec0ff */
[----:B------:R-:W0:Y:S01]  /*0940*/  SHFL.DOWN P0, R3, R9, 0x8, 0x1f ;  /* 0x09001f0009037f89 */ /* 0x000e220000000000 */
[----:B------:R-:W-:-:S05]  /*0950*/  @!P1 LOP3.LUT R6, R6, 0xf8, RZ, 0xc0, !PT ;  /* 0x000000f806069812 */ /* 0x000fca00078ec0ff */
[----:B------:R-:W-:Y:S01]  /*0960*/  @!P1 IMAD.IADD R7, R6, 0x1, R7 ;  /* 0x0000000106079824 */ /* 0x000fe200078e0207 */
[----:B0-----:R-:W-:-:S10]  /*0970*/  DADD R2, R2, R8 ;  /* 0x0000000002027229 */ /* 0x001fd40000000008 */
[----:B------:R-:W-:Y:S02]  /*0980*/  FSEL R4, R2, R8, P0 ;  /* 0x0000000802047208 */ /* 0x000fe40000000000 */
[----:B------:R-:W-:-:S03]  /*0990*/  FSEL R5, R3, R9, P0 ;  /* 0x0000000903057208 */ /* 0x000fc60000000000 */
[----:B------:R-:W-:Y:S04]  /*09a0*/  SHFL.DOWN PT, R2, R4, 0x10, 0x1f ;  /* 0x0a001f0004027f89 */ /* 0x000fe800000e0000 */
[----:B------:R-:W0:Y:S02]  /*09b0*/  SHFL.DOWN P0, R3, R5, 0x10, 0x1f ;  /* 0x0a001f0005037f89 */ /* 0x000e240000000000 */
[----:B0-----:R-:W-:-:S10]  /*09c0*/  DADD R2, R2, R4 ;  /* 0x0000000002027229 */ /* 0x001fd40000000004 */
[----:B------:R-:W-:Y:S02]  /*09d0*/  FSEL R14, R2, R4, P0 ;  /* 0x00000004020e7208 */ /* 0x000fe40000000000 */
[----:B------:R-:W-:-:S05]  /*09e0*/  FSEL R15, R3, R5, P0 ;  /* 0x00000005030f7208 */ /* 0x000fca0000000000 */
[----:B------:R0:W-:Y:S01]  /*09f0*/  @!P1 STS.64 [R7+0x8], R14 ;  /* 0x0000080e07009388 */ /* 0x0001e20000000a00 */
[----:B------:R-:W-:Y:S06]  /*0a00*/  BAR.SYNC.DEFER_BLOCKING 0x0 ;  /* 0x0000000000007b1d */ /* 0x000fec0000010000 */
[----:B------:R-:W-:Y:S05]  /*0a10*/  @P2 EXIT ;  /* 0x000000000000294d */ /* 0x000fea0003800000 */
[----:B------:R-:W1:Y:S01]  /*0a20*/  LDCU.64 UR4, c[0x0][0x390] ;  /* 0x00007200ff0477ac */ /* 0x000e620008000a00 */
[----:B------:R-:W2:Y:S01]  /*0a30*/  S2UR UR6, SR_CgaCtaId ;  /* 0x00000000000679c3 */ /* 0x000ea20000008800 */
[----:B------:R-:W-:Y:S01]  /*0a40*/  IMAD.MOV.U32 R10, RZ, RZ, 0x1 ;  /* 0x00000001ff0a7424 */ /* 0x000fe200078e00ff */
[----:B------:R-:W-:Y:S01]  /*0a50*/  BSSY.RECONVERGENT B0, `(.L_x_11) ;  /* 0x000001b000007945 */ /* 0x000fe20003800200 */
[----:B-1----:R-:W-:-:S03]  /*0a60*/  UIMAD UR4, UR5, UR4, URZ ;  /* 0x00000004050472a4 */ /* 0x002fc6000f8e02ff */
[----:B------:R-:W-:Y:S02]  /*0a70*/  UMOV UR5, 0x400 ;  /* 0x0000040000057882 */ /* 0x000fe40000000000 */
[----:B--2---:R-:W-:-:S04]  /*0a80*/  ULEA UR5, UR6, UR5, 0x18 ;  /* 0x0000000506057291 */ /* 0x004fc8000f8ec0ff */
[----:B------:R-:W1:Y:S05]  /*0a90*/  I2F.F64 R8, UR4 ;  /* 0x0000000400087d12 */ /* 0x000e6a0008201c00 */
[----:B0-----:R-:W0:Y:S04]  /*0aa0*/  LDS.128 R4, [UR5+0x10] ;  /* 0x00001005ff047984 */ /* 0x001e280008000c00 */
[----:B------:R-:W2:Y:S01]  /*0ab0*/  LDS.64 R2, [UR5+0x20] ;  /* 0x00002005ff027984 */ /* 0x000ea20008000a00 */
[----:B-1----:R-:W1:Y:S02]  /*0ac0*/  MUFU.RCP64H R11, R9 ;  /* 0x00000009000b7308 */ /* 0x002e640000001800 */
[----:B-1----:R-:W-:-:S08]  /*0ad0*/  DFMA R12, -R8, R10, 1 ;  /* 0x3ff00000080c742b */ /* 0x002fd0000000010a */
[----:B------:R-:W-:Y:S02]  /*0ae0*/  DFMA R12, R12, R12, R12 ;  /* 0x0000000c0c0c722b */ /* 0x000fe4000000000c */
[----:B0-----:R-:W-:-:S06]  /*0af0*/  DADD R4, R14, R4 ;  /* 0x000000000e047229 */ /* 0x001fcc0000000004 */
[----:B------:R-:W-:Y:S02]  /*0b00*/  DFMA R12, R10, R12, R10 ;  /* 0x0000000c0a0c722b */ /* 0x000fe4000000000a */
[----:B------:R-:W-:-:S06]  /*0b10*/  DADD R4, R4, R6 ;  /* 0x0000000004047229 */ /* 0x000fcc0000000006 */
[----:B------:R-:W-:Y:S02]  /*0b20*/  DFMA R6, -R8, R12, 1 ;  /* 0x3ff000000806742b */ /* 0x000fe4000000010c */
[----:B--2---:R-:W-:-:S06]  /*0b30*/  DADD R14, R4, R2 ;  /* 0x00000000040e7229 */ /* 0x004fcc0000000002 */
[----:B------:R-:W-:-:S08]  /*0b40*/  DFMA R6, R12, R6, R12 ;  /* 0x000000060c06722b */ /* 0x000fd0000000000c */
[----:B------:R-:W-:Y:S01]  /*0b50*/  DMUL R2, R14, R6 ;  /* 0x000000060e027228 */ /* 0x000fe20000000000 */
[----:B------:R-:W-:-:S07]  /*0b60*/  FSETP.GEU.AND P1, PT, |R15|, 6.5827683646048100446e-37, PT ;  /* 0x036000000f00780b */ /* 0x000fce0003f2e200 */
[----:B------:R-:W-:-:S08]  /*0b70*/  DFMA R4, -R8, R2, R14 ;  /* 0x000000020804722b */ /* 0x000fd0000000010e */
[----:B------:R-:W-:-:S10]  /*0b80*/  DFMA R2, R6, R4, R2 ;  /* 0x000000040602722b */ /* 0x000fd40000000002 */
[----:B------:R-:W-:-:S05]  /*0b90*/  FFMA R0, RZ, R9, R3 ;  /* 0x00000009ff007223 */ /* 0x000fca0000000003 */
[----:B------:R-:W-:-:S13]  /*0ba0*/  FSETP.GT.AND P0, PT, |R0|, 1.469367938527859385e-39, PT ;  /* 0x001000000000780b */ /* 0x000fda0003f04200 */
[----:B------:R-:W-:Y:S05]  /*0bb0*/  @P0 BRA P1, `(.L_x_12) ;  /* 0x0000000000100947 */ /* 0x000fea0000800000 */
[----:B------:R-:W-:-:S07]  /*0bc0*/  MOV R0, 0xbe0 ;  /* 0x00000be000007802 */ /* 0x000fce0000000f00 */
[----:B------:R-:W-:Y:S05]  /*0bd0*/  CALL.REL.NOINC `($__internal_0_$__cuda_sm20_div_rn_f64_full) ;  /* 0x0000000000187944 */ /* 0x000fea0003c00000 */
[----:B------:R-:W-:Y:S02]  /*0be0*/  IMAD.MOV.U32 R2, RZ, RZ, R8 ;  /* 0x000000ffff027224 */ /* 0x000fe400078e0008 */
[----:B------:R-:W-:-:S07]  /*0bf0*/  IMAD.MOV.U32 R3, RZ, RZ, R9 ;  /* 0x000000ffff037224 */ /* 0x000fce00078e0009 */
.L_x_12:
[----:B------:R-:W-:Y:S05]  /*0c00*/  BSYNC.RECONVERGENT B0 ;  /* 0x0000000000007941 */ /* 0x000fea0003800200 */
.L_x_11:
[----:B------:R-:W0:Y:S02]  /*0c10*/  LDC.64 R4, c[0x0][0x380] ;  /* 0x0000e000ff047b82 */ /* 0x000e240000000a00 */
[----:B0-----:R-:W-:Y:S01]  /*0c20*/  STG.E.64 desc[UR8][R4.64], R2 ;  /* 0x0000000204007986 */ /* 0x001fe2000c101b08 */
[----:B------:R-:W-:Y:S05]  /*0c30*/  EXIT ;  /* 0x000000000000794d */ /* 0x000fea0003800000 */
        .weak           $__internal_0_$__cuda_sm20_div_rn_f64_full
        .type           $__internal_0_$__cuda_sm20_div_rn_f64_full,@function
        .size           $__internal_0_$__cuda_sm20_div_rn_f64_full,(.L_x_36 - $__internal_0_$__cuda_sm20_div_rn_f64_full)
$__internal_0_$__cuda_sm20_div_rn_f64_full:
[C---:B------:R-:W-:Y:S01]  /*0c40*/  FSETP.GEU.AND P0, PT, |R9|.reuse, 1.469367938527859385e-39, PT ;  /* 0x001000000900780b */ /* 0x040fe20003f0e200 */
[--C-:B------:R-:W-:Y:S01]  /*0c50*/  IMAD.MOV.U32 R6, RZ, RZ, R8.reuse ;  /* 0x000000ffff067224 */ /* 0x100fe200078e0008 */
[----:B------:R-:W-:Y:S01]  /*0c60*/  LOP3.LUT R2, R9, 0x800fffff, RZ, 0xc0, !PT ;  /* 0x800fffff09027812 */ /* 0x000fe200078ec0ff */
[----:B------:R-:W-:Y:S01]  /*0c70*/  IMAD.MOV.U32 R7, RZ, RZ, R9 ;  /* 0x000000ffff077224 */ /* 0x000fe200078e0009 */
[----:B------:R-:W-:Y:S01]  /*0c80*/  BSSY.RECONVERGENT B1, `(.L_x_13) ;  /* 0x0000058000017945 */ /* 0x000fe20003800200 */
[----:B------:R-:W-:Y:S01]  /*0c90*/  IMAD.MOV.U32 R5, RZ, RZ, R15 ;  /* 0x000000ffff057224 */ /* 0x000fe200078e000f */
[----:B------:R-:W-:Y:S01]  /*0ca0*/  LOP3.LUT R3, R2, 0x3ff00000, RZ, 0xfc, !PT ;  /* 0x3ff0000002037812 */ /* 0x000fe200078efcff */
[----:B------:R-:W-:Y:S02]  /*0cb0*/  IMAD.MOV.U32 R2, RZ, RZ, R8 ;  /* 0x000000ffff027224 */ /* 0x000fe400078e0008 */
[----:B------:R-:W-:Y:S01]  /*0cc0*/  IMAD.MOV.U32 R10, RZ, RZ, 0x1 ;  /* 0x00000001ff0a7424 */ /* 0x000fe200078e00ff */
[C---:B------:R-:W-:Y:S01]  /*0cd0*/  FSETP.GEU.AND P2, PT, |R5|.reuse, 1.469367938527859385e-39, PT ;  /* 0x001000000500780b */ /* 0x040fe20003f4e200 */
[----:B------:R-:W-:Y:S01]  /*0ce0*/  IMAD.MOV.U32 R4, RZ, RZ, R14 ;  /* 0x000000ffff047224 */ /* 0x000fe200078e000e */
[----:B------:R-:W-:Y:S01]  /*0cf0*/  LOP3.LUT R8, R5, 0x7ff00000, RZ, 0xc0, !PT ;  /* 0x7ff0000005087812 */ /* 0x000fe200078ec0ff */
[----:B------:R-:W-:-:S06]  /*0d00*/  @!P0 DMUL R2, R6, 8.98846567431157953865e+307 ;  /* 0x7fe0000006028828 */ /* 0x000fcc0000000000 */
[----:B------:R-:W0:Y:S04]  /*0d10*/  MUFU.RCP64H R11, R3 ;  /* 0x00000003000b7308 */ /* 0x000e280000001800 */
[----:B------:R-:W-:-:S04]  /*0d20*/  @!P2 LOP3.LUT R17, R7, 0x7ff00000, RZ, 0xc0, !PT ;  /* 0x7ff000000711a812 */ /* 0x000fc800078ec0ff */
[----:B------:R-:W-:Y:S01]  /*0d30*/  @!P2 ISETP.GE.U32.AND P3, PT, R8, R17, PT ;  /* 0x000000110800a20c */ /* 0x000fe20003f66070 */
[----:B0-----:R-:W-:-:S08]  /*0d40*/  DFMA R12, R10, -R2, 1 ;  /* 0x3ff000000a0c742b */ /* 0x001fd00000000802 */
[----:B------:R-:W-:Y:S01]  /*0d50*/  DFMA R14, R12, R12, R12 ;  /* 0x0000000c0c0e722b */ /* 0x000fe2000000000c */
[----:B------:R-:W-:Y:S01]  /*0d60*/  LOP3.LUT R13, R9, 0x7ff00000, RZ, 0xc0, !PT ;  /* 0x7ff00000090d7812 */ /* 0x000fe200078ec0ff */
[----:B------:R-:W-:-:S03]  /*0d70*/  IMAD.MOV.U32 R9, RZ, RZ, 0x1ca00000 ;  /* 0x1ca00000ff097424 */ /* 0x000fc600078e00ff */
[----:B------:R-:W-:-:S03]  /*0d80*/  ISETP.GE.U32.AND P1, PT, R8, R13, PT ;  /* 0x0000000d0800720c */ /* 0x000fc60003f26070 */
[----:B------:R-:W-:Y:S01]  /*0d90*/  DFMA R16, R10, R14, R10 ;  /* 0x0000000e0a10722b */ /* 0x000fe2000000000a */
[C---:B------:R-:W-:Y:S01]  /*0da0*/  @!P2 SEL R15, R9.reuse, 0x63400000, !P3 ;  /* 0x63400000090fa807 */ /* 0x040fe20005800000 */
[----:B------:R-:W-:Y:S01]  /*0db0*/  IMAD.MOV.U32 R10, RZ, RZ, R4 ;  /* 0x000000ffff0a7224 */ /* 0x000fe200078e0004 */
[----:B------:R-:W-:Y:S01]  /*0dc0*/  SEL R11, R9, 0x63400000, !P1 ;  /* 0x63400000090b7807 */ /* 0x000fe20004800000 */
[----:B------:R-:W-:Y:S01]  /*0dd0*/  @!P2 IMAD.MOV.U32 R14, RZ, RZ, RZ ;  /* 0x000000ffff0ea224 */ /* 0x000fe200078e00ff */
[--C-:B------:R-:W-:Y:S02]  /*0de0*/  @!P2 LOP3.LUT R15, R15, 0x80000000, R5.reuse, 0xf8, !PT ;  /* 0x800000000f0fa812 */ /* 0x100fe400078ef805 */
[----:B------:R-:W-:Y:S01]  /*0df0*/  LOP3.LUT R11, R11, 0x800fffff, R5, 0xf8, !PT ;  /* 0x800fffff0b0b7812 */ /* 0x000fe200078ef805 */
[----:B------:R-:W-:Y:S01]  /*0e00*/  DFMA R18, R16, -R2, 1 ;  /* 0x3ff000001012742b */ /* 0x000fe20000000802 */
[----:B------:R-:W-:-:S06]  /*0e10*/  @!P2 LOP3.LUT R15, R15, 0x100000, RZ, 0xfc, !PT ;  /* 0x001000000f0fa812 */ /* 0x000fcc00078efcff */
[----:B------:R-:W-:Y:S02]  /*0e20*/  @!P2 DFMA R10, R10, 2, -R14 ;  /* 0x400000000a0aa82b */ /* 0x000fe4000000080e */
[----:B------:R-:W-:Y:S01]  /*0e30*/  DFMA R14, R16, R18, R16 ;  /* 0x00000012100e722b */ /* 0x000fe20000000010 */
[----:B------:R-:W-:Y:S02]  /*0e40*/  IMAD.MOV.U32 R19, RZ, RZ, R8 ;  /* 0x000000ffff137224 */ /* 0x000fe400078e0008 */
[----:B------:R-:W-:Y:S01]  /*0e50*/  IMAD.MOV.U32 R18, RZ, RZ, R13 ;  /* 0x000000ffff127224 */ /* 0x000fe200078e000d */
[----:B------:R-:W-:-:S04]  /*0e60*/  @!P0 LOP3.LUT R18, R3, 0x7ff00000, RZ, 0xc0, !PT ;  /* 0x7ff0000003128812 */ /* 0x000fc800078ec0ff */
[----:B------:R-:W-:Y:S01]  /*0e70*/  @!P2 LOP3.LUT R19, R11, 0x7ff00000, RZ, 0xc0, !PT ;  /* 0x7ff000000b13a812 */ /* 0x000fe200078ec0ff */
[----:B------:R-:W-:Y:S01]  /*0e80*/  DMUL R16, R14, R10 ;  /* 0x0000000a0e107228 */ /* 0x000fe20000000000 */
[----:B------:R-:W-:-:S03]  /*0e90*/  VIADD R21, R18, 0xffffffff ;  /* 0xffffffff12157836 */ /* 0x000fc60000000000 */
[----:B------:R-:W-:-:S04]  /*0ea0*/  VIADD R20, R19, 0xffffffff ;  /* 0xffffffff13147836 */ /* 0x000fc80000000000 */
[----:B------:R-:W-:Y:S01]  /*0eb0*/  DFMA R12, R16, -R2, R10 ;  /* 0x80000002100c722b */ /* 0x000fe2000000000a */
[----:B------:R-:W-:-:S04]  /*0ec0*/  ISETP.GT.U32.AND P0, PT, R20, 0x7feffffe, PT ;  /* 0x7feffffe1400780c */ /* 0x000fc80003f04070 */
[----:B------:R-:W-:-:S03]  /*0ed0*/  ISETP.GT.U32.OR P0, PT, R21, 0x7feffffe, P0 ;  /* 0x7feffffe1500780c */ /* 0x000fc60000704470 */
[----:B------:R-:W-:-:S10]  /*0ee0*/  DFMA R12, R14, R12, R16 ;  /* 0x0000000c0e0c722b */ /* 0x000fd40000000010 */
[----:B------:R-:W-:Y:S05]  /*0ef0*/  @P0 BRA `(.L_x_14) ;  /* 0x00000000006c0947 */ /* 0x000fea0003800000 */
[----:B------:R-:W-:-:S04]  /*0f00*/  LOP3.LUT R5, R7, 0x7ff00000, RZ, 0xc0, !PT ;  /* 0x7ff0000007057812 */ /* 0x000fc800078ec0ff */
[CC--:B------:R-:W-:Y:S02]  /*0f10*/  VIADDMNMX R4, R8.reuse, -R5.reuse, 0xb9600000, !PT ;  /* 0xb960000008047446 */ /* 0x0c0fe40007800905 */
[----:B------:R-:W-:Y:S02]  /*0f20*/  ISETP.GE.U32.AND P0, PT, R8, R5, PT ;  /* 0x000000050800720c */ /* 0x000fe40003f06070 */
[----:B------:R-:W-:Y:S02]  /*0f30*/  VIMNMX R4, PT, PT, R4, 0x46a00000, PT ;  /* 0x46a0000004047848 */ /* 0x000fe40003fe0100 */
[----:B------:R-:W-:-:S05]  /*0f40*/  SEL R9, R9, 0x63400000, !P0 ;  /* 0x6340000009097807 */ /* 0x000fca0004000000 */
[----:B------:R-:W-:Y:S02]  /*0f50*/  IMAD.IADD R14, R4, 0x1, -R9 ;  /* 0x00000001040e7824 */ /* 0x000fe400078e0a09 */
[----:B------:R-:W-:Y:S02]  /*0f60*/  IMAD.MOV.U32 R4, RZ, RZ, RZ ;  /* 0x000000ffff047224 */ /* 0x000fe400078e00ff */
[----:B------:R-:W-:-:S06]  /*0f70*/  VIADD R5, R14, 0x7fe00000 ;  /* 0x7fe000000e057836 */ /* 0x000fcc0000000000 */
[----:B------:R-:W-:-:S10]  /*0f80*/  DMUL R8, R12, R4 ;  /* 0x000000040c087228 */ /* 0x000fd40000000000 */
[----:B------:R-:W-:-:S13]  /*0f90*/  FSETP.GTU.AND P0, PT, |R9|, 1.469367938527859385e-39, PT ;  /* 0x001000000900780b */ /* 0x000fda0003f0c200 */
[----:B------:R-:W-:Y:S05]  /*0fa0*/  @P0 BRA `(.L_x_15) ;  /* 0x0000000000940947 */ /* 0x000fea0003800000 */
[----:B------:R-:W-:Y:S01]  /*0fb0*/  DFMA R2, R12, -R2, R10 ;  /* 0x800000020c02722b */ /* 0x000fe2000000000a */
[----:B------:R-:W-:-:S09]  /*0fc0*/  IMAD.MOV.U32 R4, RZ, RZ, RZ ;  /* 0x000000ffff047224 */ /* 0x000fd200078e00ff */
[C---:B------:R-:W-:Y:S02]  /*0fd0*/  FSETP.NEU.AND P0, PT, R3.reuse, RZ, PT ;  /* 0x000000ff0300720b */ /* 0x040fe40003f0d000 */
[----:B------:R-:W-:-:S04]  /*0fe0*/  LOP3.LUT R7, R3, 0x80000000, R7, 0x48, !PT ;  /* 0x8000000003077812 */ /* 0x000fc800078e4807 */
[----:B------:R-:W-:-:S07]  /*0ff0*/  LOP3.LUT R5, R7, R5, RZ, 0xfc, !PT ;  /* 0x0000000507057212 */ /* 0x000fce00078efcff */
[----:B------:R-:W-:Y:S05]  /*1000*/  @!P0 BRA `(.L_x_15) ;  /* 0x00000000007c8947 */ /* 0x000fea0003800000 */
[----:B------:R-:W-:Y:S01]  /*1010*/  IMAD.MOV R3, RZ, RZ, -R14 ;  /* 0x000000ffff037224 */ /* 0x000fe200078e0a0e */
[----:B------:R-:W-:Y:S01]  /*1020*/  DMUL.RP R4, R12, R4 ;  /* 0x000000040c047228 */ /* 0x000fe20000008000 */
[----:B------:R-:W-:-:S06]  /*1030*/  IMAD.MOV.U32 R2, RZ, RZ, RZ ;  /* 0x000000ffff027224 */ /* 0x000fcc00078e00ff */
[----:B------:R-:W-:-:S03]  /*1040*/  DFMA R2, R8, -R2, R12 ;  /* 0x800000020802722b */ /* 0x000fc6000000000c */
[----:B------:R-:W-:-:S03]  /*1050*/  LOP3.LUT R7, R5, R7, RZ, 0x3c, !PT ;  /* 0x0000000705077212 */ /* 0x000fc600078e3cff */
[----:B------:R-:W-:-:S04]  /*1060*/  IADD3 R2, PT, PT, -R14, -0x43300000, RZ ;  /* 0xbcd000000e027810 */ /* 0x000fc80007ffe1ff */
[----:B------:R-:W-:-:S04]  /*1070*/  FSETP.NEU.AND P0, PT, |R3|, R2, PT ;  /* 0x000000020300720b */ /* 0x000fc80003f0d200 */
[----:B------:R-:W-:Y:S02]  /*1080*/  FSEL R8, R4, R8, !P0 ;  /* 0x0000000804087208 */ /* 0x000fe40004000000 */
[----:B------:R-:W-:Y:S01]  /*1090*/  FSEL R9, R7, R9, !P0 ;  /* 0x0000000907097208 */ /* 0x000fe20004000000 */
[----:B------:R-:W-:Y:S06]  /*10a0*/  BRA `(.L_x_15) ;  /* 0x0000000000547947 */ /* 0x000fec0003800000 */
.L_x_14:
[----:B------:R-:W-:-:S14]  /*10b0*/  DSETP.NAN.AND P0, PT, R4, R4, PT ;  /* 0x000000040400722a */ /* 0x000fdc0003f08000 */
[----:B------:R-:W-:Y:S05]  /*10c0*/  @P0 BRA `(.L_x_16) ;  /* 0x0000000000440947 */ /* 0x000fea0003800000 */
[----:B------:R-:W-:-:S14]  /*10d0*/  DSETP.NAN.AND P0, PT, R6, R6, PT ;  /* 0x000000060600722a */ /* 0x000fdc0003f08000 */
[----:B------:R-:W-:Y:S05]  /*10e0*/  @P0 BRA `(.L_x_17) ;  /* 0x0000000000300947 */ /* 0x000fea0003800000 */
[----:B------:R-:W-:Y:S01]  /*10f0*/  ISETP.NE.AND P0, PT, R19, R18, PT ;  /* 0x000000121300720c */ /* 0x000fe20003f05270 */
[----:B------:R-:W-:Y:S02]  /*1100*/  IMAD.MOV.U32 R8, RZ, RZ, 0x0 ;  /* 0x00000000ff087424 */ /* 0x000fe400078e00ff */
[----:B------:R-:W-:-:S10]  /*1110*/  IMAD.MOV.U32 R9, RZ, RZ, -0x80000 ;  /* 0xfff80000ff097424 */ /* 0x000fd400078e00ff */
[----:B------:R-:W-:Y:S05]  /*1120*/  @!P0 BRA `(.L_x_15) ;  /* 0x0000000000348947 */ /* 0x000fea0003800000 */
[----:B------:R-:W-:Y:S02]  /*1130*/  ISETP.NE.AND P0, PT, R19, 0x7ff00000, PT ;  /* 0x7ff000001300780c */ /* 0x000fe40003f05270 */
[----:B------:R-:W-:Y:S02]  /*1140*/  LOP3.LUT R9, R5, 0x80000000, R7, 0x48, !PT ;  /* 0x8000000005097812 */ /* 0x000fe400078e4807 */
[----:B------:R-:W-:-:S13]  /*1150*/  ISETP.EQ.OR P0, PT, R18, RZ, !P0 ;  /* 0x000000ff1200720c */ /* 0x000fda0004702670 */
[----:B------:R-:W-:Y:S01]  /*1160*/  @P0 LOP3.LUT R2, R9, 0x7ff00000, RZ, 0xfc, !PT ;  /* 0x7ff0000009020812 */ /* 0x000fe200078efcff */
[----:B------:R-:W-:Y:S02]  /*1170*/  @!P0 IMAD.MOV.U32 R8, RZ, RZ, RZ ;  /* 0x000000ffff088224 */ /* 0x000fe400078e00ff */
[----:B------:R-:W-:Y:S02]  /*1180*/  @P0 IMAD.MOV.U32 R8, RZ, RZ, RZ ;  /* 0x000000ffff080224 */ /* 0x000fe400078e00ff */
[----:B------:R-:W-:Y:S01]  /*1190*/  @P0 IMAD.MOV.U32 R9, RZ, RZ, R2 ;  /* 0x000000ffff090224 */ /* 0x000fe200078e0002 */
[----:B------:R-:W-:Y:S06]  /*11a0*/  BRA `(.L_x_15) ;  /* 0x0000000000147947 */ /* 0x000fec0003800000 */
.L_x_17:
[----:B------:R-:W-:Y:S01]  /*11b0*/  LOP3.LUT R9, R7, 0x80000, RZ, 0xfc, !PT ;  /* 0x0008000007097812 */ /* 0x000fe200078efcff */
[----:B------:R-:W-:Y:S01]  /*11c0*/  IMAD.MOV.U32 R8, RZ, RZ, R6 ;  /* 0x000000ffff087224 */ /* 0x000fe200078e0006 */
[----:B------:R-:W-:Y:S06]  /*11d0*/  BRA `(.L_x_15) ;  /* 0x0000000000087947 */ /* 0x000fec0003800000 */
.L_x_16:
[----:B------:R-:W-:Y:S01]  /*11e0*/  LOP3.LUT R9, R5, 0x80000, RZ, 0xfc, !PT ;  /* 0x0008000005097812 */ /* 0x000fe200078efcff */
[----:B------:R-:W-:-:S07]  /*11f0*/  IMAD.MOV.U32 R8, RZ, RZ, R4 ;  /* 0x000000ffff087224 */ /* 0x000fce00078e0004 */
.L_x_15:
[----:B------:R-:W-:Y:S05]  /*1200*/  BSYNC.RECONVERGENT B1 ;  /* 0x0000000000017941 */ /* 0x000fea0003800200 */
.L_x_13:
[----:B------:R-:W-:Y:S02]  /*1210*/  IMAD.MOV.U32 R2, RZ, RZ, R0 ;  /* 0x000000ffff027224 */ /* 0x000fe400078e0000 */
[----:B------:R-:W-:-:S04]  /*1220*/  IMAD.MOV.U32 R3, RZ, RZ, 0x0 ;  /* 0x00000000ff037424 */ /* 0x000fc800078e00ff */
[----:B------:R-:W-:Y:S05]  /*1230*/  RET.REL.NODEC R2 `(reduce_cross_term) ;  /* 0xffffffec02707950 */ /* 0x000fea0003c3ffff */
.L_x_18:
        /* <DEDUP_REMOVED lines=12> */
.L_x_36:


//--------------------- .text.GaussTransform      --------------------------
	.section	.text.GaussTransform,"ax",@progbits
	.align	128
        .global         GaussTransform
        .type           GaussTransform,@function
        .size           GaussTransform,(.L_x_37 - GaussTransform)
        .other          GaussTransform,@"STO_CUDA_ENTRY STV_DEFAULT"
GaussTransform:
.text.GaussTransform:
[----:B------:R-:W-:Y:S01]  /*0000*/  LDC R1, c[0x0][0x37c] ;  /* 0x0000df00ff017b82 */ /* 0x000fe20000000800 */
[----:B------:R-:W0:Y:S01]  /*0010*/  S2R R2, SR_TID.X ;  /* 0x0000000000027919 */ /* 0x000e220000002100 */
[----:B------:R-:W1:Y:S01]  /*0020*/  LDCU UR4, c[0x0][0x394] ;  /* 0x00007280ff0477ac */ /* 0x000e620008000800 */
[----:B------:R-:W-:Y:S01]  /*0030*/  BSSY.RECONVERGENT B0, `(.L_x_19) ;  /* 0x000007a000007945 */ /* 0x000fe20003800200 */
[----:B------:R-:W-:Y:S01]  /*0040*/  CS2R R26, SRZ ;  /* 0x00000000001a7805 */ /* 0x000fe2000001ff00 */
[----:B------:R-:W2:Y:S01]  /*0050*/  S2R R3, SR_CTAID.X ;  /* 0x0000000000037919 */ /* 0x000ea20000002500 */
[----:B------:R-:W3:Y:S01]  /*0060*/  LDCU.64 UR6, c[0x0][0x358] ;  /* 0x00006b00ff0677ac */ /* 0x000ee20008000a00 */
[----:B------:R-:W-:Y:S02]  /*0070*/  CS2R R24, SRZ ;  /* 0x0000000000187805 */ /* 0x000fe4000001ff00 */
[----:B------:R-:W-:Y:S01]  /*0080*/  CS2R R22, SRZ ;  /* 0x0000000000167805 */ /* 0x000fe2000001ff00 */
[----:B------:R-:W4:Y:S01]  /*0090*/  LDCU UR10, c[0x0][0x394] ;  /* 0x00007280ff0a77ac */ /* 0x000f220008000800 */
[----:B------:R-:W0:Y:S01]  /*00a0*/  LDCU UR8, c[0x0][0x39c] ;  /* 0x00007380ff0877ac */ /* 0x000e220008000800 */
[----:B-1----:R-:W-:-:S05]  /*00b0*/  IMAD.U32 R29, RZ, RZ, UR4 ;  /* 0x00000004ff1d7e24 */ /* 0x002fca000f8e00ff */
[----:B0-----:R-:W-:-:S13]  /*00c0*/  ISETP.GE.AND P0, PT, R2, R29, PT ;  /* 0x0000001d0200720c */ /* 0x001fda0003f06270 */
[----:B--234-:R-:W-:Y:S05]  /*00d0*/  @P0 BRA `(.L_x_20) ;  /* 0x0000000400bc0947 */ /* 0x01cfea0003800000 */
[----:B------:R-:W0:Y:S01]  /*00e0*/  LDC.64 R6, c[0x0][0x380] ;  /* 0x0000e000ff067b82 */ /* 0x000e220000000a00 */
[----:B------:R-:W-:-:S04]  /*00f0*/  IMAD.SHL.U32 R5, R3, 0x2, RZ ;  /* 0x0000000203057824 */ /* 0x000fc800078e00ff */
[----:B0-----:R-:W-:-:S03]  /*0100*/  IMAD.WIDE.U32 R6, R5, 0x8, R6 ;  /* 0x0000000805067825 */ /* 0x001fc600078e0006 */
[----:B------:R-:W0:Y:S02]  /*0110*/  LDC.64 R4, c[0x0][0x388] ;  /* 0x0000e200ff047b82 */ /* 0x000e240000000a00 */
[----:B------:R1:W5:Y:S04]  /*0120*/  LDG.E.64 R20, desc[UR6][R6.64] ;  /* 0x0000000606147981 */ /* 0x000368000c1e1b00 */
[----:B------:R1:W5:Y:S01]  /*0130*/  LDG.E.64 R18, desc[UR6][R6.64+0x8] ;  /* 0x0000080606127981 */ /* 0x000362000c1e1b00 */
[----:B------:R-:W-:Y:S01]  /*0140*/  CS2R R26, SRZ ;  /* 0x00000000001a7805 */ /* 0x000fe2000001ff00 */
[----:B0-----:R-:W-:-:S03]  /*0150*/  IMAD.WIDE.U32 R4, R2, 0x10, R4 ;  /* 0x0000001002047825 */ /* 0x001fc600078e0004 */
[----:B------:R-:W-:Y:S01]  /*0160*/  IADD3 R16, P0, PT, R4, 0x8, RZ ;  /* 0x0000000804107810 */ /* 0x000fe20007f1e0ff */
[----:B------:R-:W-:-:S04]  /*0170*/  IMAD.MOV.U32 R4, RZ, RZ, R2 ;  /* 0x000000ffff047224 */ /* 0x000fc800078e0002 */
[----:B-1----:R-:W-:-:S08]  /*0180*/  IMAD.X R17, RZ, RZ, R5, P0 ;  /* 0x000000ffff117224 */ /* 0x002fd000000e0605 */
.L_x_25:
[----:B------:R-:W2:Y:S01]  /*0190*/  LDG.E.64 R14, desc[UR6][R16.64] ;  /* 0x00000006100e7981 */ /* 0x000ea2000c1e1b00 */
[----:B------:R-:W0:Y:S03]  /*01a0*/  LDC.64 R6, c[0x0][0x398] ;  /* 0x0000e600ff067b82 */ /* 0x000e260000000a00 */
[----:B------:R-:W3:Y:S01]  /*01b0*/  LDG.E.64 R12, desc[UR6][R16.64+-0x8] ;  /* 0xfffff806100c7981 */ /* 0x000ee2000c1e1b00 */
[----:B------:R-:W0:Y:S01]  /*01c0*/  MUFU.RCP64H R9, UR8 ;  /* 0x0000000800097d08 */ /* 0x000e220008001800 */
[----:B------:R-:W-:Y:S01]  /*01d0*/  IMAD.MOV.U32 R8, RZ, RZ, 0x1 ;  /* 0x00000001ff087424 */ /* 0x000fe200078e00ff */
[----:B------:R-:W-:Y:S05]  /*01e0*/  BSSY.RECONVERGENT B1, `(.L_x_21) ;  /* 0x0000019000017945 */ /* 0x000fea0003800200 */
[----:B0-----:R-:W-:-:S08]  /*01f0*/  DFMA R10, R8, -R6, 1 ;  /* 0x3ff00000080a742b */ /* 0x001fd00000000806 */
[----:B------:R-:W-:-:S08]  /*0200*/  DFMA R10, R10, R10, R10 ;  /* 0x0000000a0a0a722b */ /* 0x000fd0000000000a */
[----:B------:R-:W-:-:S08]  /*0210*/  DFMA R10, R8, R10, R8 ;  /* 0x0000000a080a722b */ /* 0x000fd00000000008 */
[----:B------:R-:W-:-:S08]  /*0220*/  DFMA R28, R10, -R6, 1 ;  /* 0x3ff000000a1c742b */ /* 0x000fd00000000806 */
[----:B------:R-:W-:Y:S02]  /*0230*/  DFMA R28, R10, R28, R10 ;  /* 0x0000001c0a1c722b */ /* 0x000fe4000000000a */
[----:B--2--5:R-:W-:Y:S02]  /*0240*/  DADD R14, R18, -R14 ;  /* 0x00000000120e7229 */ /* 0x024fe4000000080e */
[----:B---3--:R-:W-:-:S06]  /*0250*/  DADD R12, R20, -R12 ;  /* 0x00000000140c7229 */ /* 0x008fcc000000080c */
[----:B------:R-:W-:-:S08]  /*0260*/  DMUL R8, R14, R14 ;  /* 0x0000000e0e087228 */ /* 0x000fd00000000000 */
[----:B------:R-:W-:-:S08]  /*0270*/  DFMA R8, R12, R12, R8 ;  /* 0x0000000c0c08722b */ /* 0x000fd00000000008 */
[----:B------:R-:W-:-:S08]  /*0280*/  DMUL R10, R8, -R28 ;  /* 0x8000001c080a7228 */ /* 0x000fd00000000000 */
[--C-:B------:R-:W-:Y:S02]  /*0290*/  DFMA R6, R10, -R6, -R8.reuse ;  /* 0x800000060a06722b */ /* 0x100fe40000000808 */
[----:B------:R-:W-:-:S06]  /*02a0*/  DADD R8, -RZ, -R8 ;  /* 0x00000000ff087229 */ /* 0x000fcc0000000908 */
[----:B------:R-:W-:-:S04]  /*02b0*/  DFMA R6, R28, R6, R10 ;  /* 0x000000061c06722b */ /* 0x000fc8000000000a */
[----:B------:R-:W-:-:S06]  /*02c0*/  FSETP.GEU.AND P1, PT, |R9|, 6.5827683646048100446e-37, PT ;  /* 0x036000000900780b */ /* 0x000fcc0003f2e200 */
[----:B------:R-:W-:-:S05]  /*02d0*/  FFMA R0, RZ, UR8, R7 ;  /* 0x00000008ff007c23 */ /* 0x000fca0008000007 */
[----:B------:R-:W-:-:S13]  /*02e0*/  FSETP.GT.AND P0, PT, |R0|, 1.469367938527859385e-39, PT ;  /* 0x001000000000780b */ /* 0x000fda0003f04200 */
[----:B------:R-:W-:Y:S05]  /*02f0*/  @P0 BRA P1, `(.L_x_22) ;  /* 0x00000000001c0947 */ /* 0x000fea0000800000 */
[----:B------:R-:W0:Y:S01]  /*0300*/  LDCU.64 UR4, c[0x0][0x398] ;  /* 0x00007300ff0477ac */ /* 0x000e220008000a00 */
[----:B------:R-:W-:Y:S01]  /*0310*/  MOV R0, 0x350 ;  /* 0x0000035000007802 */ /* 0x000fe20000000f00 */
[----:B0-----:R-:W-:Y:S02]  /*0320*/  IMAD.U32 R6, RZ, RZ, UR4 ;  /* 0x00000004ff067e24 */ /* 0x001fe4000f8e00ff */
[----:B------:R-:W-:-:S07]  /*0330*/  IMAD.U32 R7, RZ, RZ, UR5 ;  /* 0x00000005ff077e24 */ /* 0x000fce000f8e00ff */
[----:B------:R-:W-:Y:S05]  /*0340*/  CALL.REL.NOINC `($__internal_1_$__cuda_sm20_div_rn_f64_full) ;  /* 0x0000000c00d07944 */ /* 0x000fea0003c00000 */
[----:B------:R-:W-:Y:S02]  /*0350*/  IMAD.MOV.U32 R6, RZ, RZ, R36 ;  /* 0x000000ffff067224 */ /* 0x000fe400078e0024 */
[----:B------:R-:W-:-:S07]  /*0360*/  IMAD.MOV.U32 R7, RZ, RZ, R37 ;  /* 0x000000ffff077224 */ /* 0x000fce00078e0025 */
.L_x_22:
[----:B------:R-:W-:Y:S05]  /*0370*/  BSYNC.RECONVERGENT B1 ;  /* 0x0000000000017941 */ /* 0x000fea0003800200 */
.L_x_21:
[----:B------:R-:W-:Y:S01]  /*0380*/  IMAD.MOV.U32 R8, RZ, RZ, 0x652b82fe ;  /* 0x652b82feff087424 */ /* 0x000fe200078e00ff */
[----:B------:R-:W-:Y:S01]  /*0390*/  UMOV UR4, 0xfefa39ef ;  /* 0xfefa39ef00047882 */ /* 0x000fe20000000000 */
[----:B------:R-:W-:Y:S01]  /*03a0*/  IMAD.MOV.U32 R9, RZ, RZ, 0x3ff71547 ;  /* 0x3ff71547ff097424 */ /* 0x000fe200078e00ff */
[----:B------:R-:W-:Y:S01]  /*03b0*/  UMOV UR5, 0x3fe62e42 ;  /* 0x3fe62e4200057882 */ /* 0x000fe20000000000 */
[----:B------:R-:W-:Y:S01]  /*03c0*/  FSETP.GEU.AND P0, PT, |R7|, 4.1917929649353027344, PT ;  /* 0x4086232b0700780b */ /* 0x000fe20003f0e200 */
[----:B------:R-:W-:Y:S03]  /*03d0*/  BSSY.RECONVERGENT B1, `(.L_x_23) ;  /* 0x0000035000017945 */ /* 0x000fe60003800200 */
[----:B------:R-:W-:-:S08]  /*03e0*/  DFMA R8, R6, R8, 6.75539944105574400000e+15 ;  /* 0x433800000608742b */ /* 0x000fd00000000008 */
[----:B------:R-:W-:-:S08]  /*03f0*/  DADD R10, R8, -6.75539944105574400000e+15 ;  /* 0xc3380000080a7429 */ /* 0x000fd00000000000 */
[----:B------:R-:W-:Y:S01]  /*0400*/  DFMA R28, R10, -UR4, R6 ;  /* 0x800000040a1c7c2b */ /* 0x000fe20008000006 */
[----:B------:R-:W-:Y:S01]  /*0410*/  UMOV UR4, 0x3b39803f ;  /* 0x3b39803f00047882 */ /* 0x000fe20000000000 */
[----:B------:R-:W-:-:S06]  /*0420*/  UMOV UR5, 0x3c7abc9e ;  /* 0x3c7abc9e00057882 */ /* 0x000fcc0000000000 */
[----:B------:R-:W-:Y:S01]  /*0430*/  DFMA R10, R10, -UR4, R28 ;  /* 0x800000040a0a7c2b */ /* 0x000fe2000800001c */
[----:B------:R-:W-:Y:S01]  /*0440*/  UMOV UR4, 0x69ce2bdf ;  /* 0x69ce2bdf00047882 */ /* 0x000fe20000000000 */
[----:B------:R-:W-:Y:S01]  /*0450*/  IMAD.MOV.U32 R28, RZ, RZ, -0x35dec16 ;  /* 0xfca213eaff1c7424 */ /* 0x000fe200078e00ff */
[----:B------:R-:W-:Y:S01]  /*0460*/  UMOV UR5, 0x3e5ade15 ;  /* 0x3e5ade1500057882 */ /* 0x000fe20000000000 */
[----:B------:R-:W-:-:S06]  /*0470*/  IMAD.MOV.U32 R29, RZ, RZ, 0x3e928af3 ;  /* 0x3e928af3ff1d7424 */ /* 0x000fcc00078e00ff */
[----:B------:R-:W-:Y:S01]  /*0480*/  DFMA R28, R10, UR4, R28 ;  /* 0x000000040a1c7c2b */ /* 0x000fe2000800001c */
[----:B------:R-:W-:Y:S01]  /*0490*/  UMOV UR4, 0x62401315 ;  /* 0x6240131500047882 */ /* 0x000fe20000000000 */
[----:B------:R-:W-:-:S06]  /*04a0*/  UMOV UR5, 0x3ec71dee ;  /* 0x3ec71dee00057882 */ /* 0x000fcc0000000000 */
[----:B------:R-:W-:Y:S01]  /*04b0*/  DFMA R28, R10, R28, UR4 ;  /* 0x000000040a1c7e2b */ /* 0x000fe2000800001c */
        /* <DEDUP_REMOVED lines=20> */
[----:B------:R-:W-:-:S08]  /*0600*/  DFMA R28, R10, R28, UR4 ;  /* 0x000000040a1c7e2b */ /* 0x000fd0000800001c */
[----:B------:R-:W-:-:S08]  /*0610*/  DFMA R28, R10, R28, 1 ;  /* 0x3ff000000a1c742b */ /* 0x000fd0000000001c */
[----:B------:R-:W-:-:S10]  /*0620*/  DFMA R28, R10, R28, 1 ;  /* 0x3ff000000a1c742b */ /* 0x000fd4000000001c */
[----:B------:R-:W-:Y:S02]  /*0630*/  IMAD R11, R8, 0x100000, R29 ;  /* 0x00100000080b7824 */ /* 0x000fe400078e021d */
[----:B------:R-:W-:Y:S01]  /*0640*/  IMAD.MOV.U32 R10, RZ, RZ, R28 ;  /* 0x000000ffff0a7224 */ /* 0x000fe200078e001c */
[----:B------:R-:W-:Y:S06]  /*0650*/  @!P0 BRA `(.L_x_24) ;  /* 0x0000000000308947 */ /* 0x000fec0003800000 */
[----:B------:R-:W-:Y:S01]  /*0660*/  FSETP.GEU.AND P1, PT, |R7|, 4.2275390625, PT ;  /* 0x408748000700780b */ /* 0x000fe20003f2e200 */
[C---:B------:R-:W-:Y:S02]  /*0670*/  DADD R10, R6.reuse, +INF ;  /* 0x7ff00000060a7429 */ /* 0x040fe40000000000 */
[----:B------:R-:W-:-:S08]  /*0680*/  DSETP.GEU.AND P0, PT, R6, RZ, PT ;  /* 0x000000ff0600722a */ /* 0x000fd00003f0e000 */
[----:B------:R-:W-:Y:S02]  /*0690*/  FSEL R10, R10, RZ, P0 ;  /* 0x000000ff0a0a7208 */ /* 0x000fe40000000000 */
[----:B------:R-:W-:Y:S02]  /*06a0*/  @!P1 LEA.HI R0, R8, R8, RZ, 0x1 ;  /* 0x0000000808009211 */ /* 0x000fe400078f08ff */
[----:B------:R-:W-:Y:S02]  /*06b0*/  FSEL R11, R11, RZ, P0 ;  /* 0x000000ff0b0b7208 */ /* 0x000fe40000000000 */
[----:B------:R-:W-:-:S05]  /*06c0*/  @!P1 SHF.R.S32.HI R5, RZ, 0x1, R0 ;  /* 0x00000001ff059819 */ /* 0x000fca0000011400 */
[----:B------:R-:W-:Y:S02]  /*06d0*/  @!P1 IMAD.IADD R6, R8, 0x1, -R5 ;  /* 0x0000000108069824 */ /* 0x000fe400078e0a05 */
[----:B------:R-:W-:-:S03]  /*06e0*/  @!P1 IMAD R29, R5, 0x100000, R29 ;  /* 0x00100000051d9824 */ /* 0x000fc600078e021d */
[----:B------:R-:W-:Y:S01]  /*06f0*/  @!P1 LEA R7, R6, 0x3ff00000, 0x14 ;  /* 0x3ff0000006079811 */ /* 0x000fe200078ea0ff */
[----:B------:R-:W-:-:S06]  /*0700*/  @!P1 IMAD.MOV.U32 R6, RZ, RZ, RZ ;  /* 0x000000ffff069224 */ /* 0x000fcc00078e00ff */
[----:B------:R-:W-:-:S11]  /*0710*/  @!P1 DMUL R10, R28, R6 ;  /* 0x000000061c0a9228 */ /* 0x000fd60000000000 */
.L_x_24:
[----:B------:R-:W-:Y:S05]  /*0720*/  BSYNC.RECONVERGENT B1 ;  /* 0x0000000000017941 */ /* 0x000fea0003800200 */
.L_x_23:
[----:B------:R-:W-:Y:S01]  /*0730*/  VIADD R4, R4, 0x80 ;  /* 0x0000008004047836 */ /* 0x000fe20000000000 */
[C---:B------:R-:W-:Y:S01]  /*0740*/  DADD R6, R10.reuse, R10 ;  /* 0x000000000a067229 */ /* 0x040fe2000000000a */
[----:B------:R-:W-:Y:S01]  /*0750*/  IMAD.U32 R29, RZ, RZ, UR10 ;  /* 0x0000000aff1d7e24 */ /* 0x000fe2000f8e00ff */
[----:B------:R-:W-:Y:S01]  /*0760*/  IADD3 R16, P1, PT, R16, 0x800, RZ ;  /* 0x0000080010107810 */ /* 0x000fe20007f3e0ff */
[----:B------:R-:W-:-:S03]  /*0770*/  DADD R22, R10, R22 ;  /* 0x000000000a167229 */ /* 0x000fc60000000016 */
[----:B------:R-:W-:Y:S01]  /*0780*/  ISETP.GE.AND P0, PT, R4, R29, PT ;  /* 0x0000001d0400720c */ /* 0x000fe20003f06270 */
[----:B------:R-:W-:Y:S01]  /*0790*/  IMAD.X R17, RZ, RZ, R17, P1 ;  /* 0x000000ffff117224 */ /* 0x000fe200008e0611 */
[-C--:B------:R-:W-:Y:S02]  /*07a0*/  DFMA R24, R12, -R6.reuse, R24 ;  /* 0x800000060c18722b */ /* 0x080fe40000000018 */
[----:B------:R-:W-:-:S09]  /*07b0*/  DFMA R26, R14, -R6, R26 ;  /* 0x800000060e1a722b */ /* 0x000fd2000000001a */
[----:B------:R-:W-:Y:S05]  /*07c0*/  @!P0 BRA `(.L_x_25) ;  /* 0xfffffff800708947 */ /* 0x000fea000383ffff */
.L_x_20:
[----:B------:R-:W-:Y:S05]  /*07d0*/  BSYNC.RECONVERGENT B0 ;  /* 0x0000000000007941 */ /* 0x000fea0003800200 */
.L_x_19:
[----:B------:R-:W-:Y:S01]  /*07e0*/  SHFL.DOWN PT, R4, R24, 0x1, 0x1f ;  /* 0x08201f0018047f89 */ /* 0x000fe200000e0000 */
[----:B------:R-:W0:Y:S01]  /*07f0*/  S2UR UR5, SR_CgaCtaId ;  /* 0x00000000000579c3 */ /* 0x000e220000008800 */
[----:B------:R-:W-:Y:S01]  /*0800*/  UMOV UR4, 0x400 ;  /* 0x0000040000047882 */ /* 0x000fe20000000000 */
[----:B------:R-:W1:Y:S01]  /*0810*/  LDCU UR9, c[0x0][0x390] ;  /* 0x00007200ff0977ac */ /* 0x000e620008000800 */
[----:B------:R-:W2:Y:S04]  /*0820*/  SHFL.DOWN P0, R5, R25, 0x1, 0x1f ;  /* 0x08201f0019057f89 */ /* 0x000ea80000000000 */
[----:B------:R-:W-:Y:S04]  /*0830*/  SHFL.DOWN PT, R6, R26, 0x1, 0x1f ;  /* 0x08201f001a067f89 */ /* 0x000fe800000e0000 */
[----:B------:R-:W3:Y:S04]  /*0840*/  SHFL.DOWN P1, R7, R27, 0x1, 0x1f ;  /* 0x08201f001b077f89 */ /* 0x000ee80000020000 */
[----:B------:R-:W-:Y:S04]  /*0850*/  SHFL.DOWN PT, R8, R22, 0x1, 0x1f ;  /* 0x08201f0016087f89 */ /* 0x000fe800000e0000 */
[----:B------:R-:W4:Y:S01]  /*0860*/  SHFL.DOWN P2, R9, R23, 0x1, 0x1f ;  /* 0x08201f0017097f89 */ /* 0x000f220000040000 */
[----:B------:R-:W5:Y:S01]  /*0870*/  S2R R0, SR_LANEID ;  /* 0x0000000000007919 */ /* 0x000f620000000000 */
[----:B0-----:R-:W-:Y:S01]  /*0880*/  ULEA UR4, UR5, UR4, 0x18 ;  /* 0x0000000405047291 */ /* 0x001fe2000f8ec0ff */
[----:B--2---:R-:W-:-:S02]  /*0890*/  DADD R4, R4, R24 ;  /* 0x0000000004047229 */ /* 0x004fc40000000018 */
[----:B---3--:R-:W-:-:S08]  /*08a0*/  DADD R6, R6, R26 ;  /* 0x0000000006067229 */ /* 0x008fd0000000001a */
[----:B------:R-:W-:Y:S02]  /*08b0*/  FSEL R10, R4, R24, P0 ;  /* 0x00000018040a7208 */ /* 0x000fe40000000000 */
[----:B------:R-:W-:-:S03]  /*08c0*/  FSEL R11, R5, R25, P0 ;  /* 0x00000019050b7208 */ /* 0x000fc60000000000 */
[----:B------:R-:W-:Y:S01]  /*08d0*/  SHFL.DOWN PT, R4, R10, 0x2, 0x1f ;  /* 0x08401f000a047f89 */ /* 0x000fe200000e0000 */
[----:B----4-:R-:W-:Y:S01]  /*08e0*/  DADD R8, R8, R22 ;  /* 0x0000000008087229 */ /* 0x010fe20000000016 */
[----:B------:R-:W-:Y:S02]  /*08f0*/  FSEL R14, R6, R26, P1 ;  /* 0x0000001a060e7208 */ /* 0x000fe40000800000 */
[----:B------:R-:W0:Y:S01]  /*0900*/  SHFL.DOWN P0, R5, R11, 0x2, 0x1f ;  /* 0x08401f000b057f89 */ /* 0x000e220000000000 */
[----:B------:R-:W-:-:S03]  /*0910*/  FSEL R15, R7, R27, P1 ;  /* 0x0000001b070f7208 */ /* 0x000fc60000800000 */
[----:B------:R-:W-:Y:S03]  /*0920*/  SHFL.DOWN PT, R6, R14, 0x2, 0x1f ;  /* 0x08401f000e067f89 */ /* 0x000fe600000e0000 */
[----:B------:R-:W-:Y:S01]  /*0930*/  FSEL R18, R8, R22, P2 ;  /* 0x0000001608127208 */ /* 0x000fe20001000000 */
[----:B------:R-:W2:Y:S01]  /*0940*/  SHFL.DOWN P1, R7, R15, 0x2, 0x1f ;  /* 0x08401f000f077f89 */ /* 0x000ea20000020000 */
[----:B------:R-:W-:Y:S02]  /*0950*/  FSEL R19, R9, R23, P2 ;  /* 0x0000001709137208 */ /* 0x000fe40001000000 */
[----:B-----5:R-:W-:Y:S01]  /*0960*/  ISETP.NE.AND P3, PT, R0, RZ, PT ;  /* 0x000000ff0000720c */ /* 0x020fe20003f65270 */
[----:B------:R-:W-:Y:S04]  /*0970*/  SHFL.DOWN PT, R8, R18, 0x2, 0x1f ;  /* 0x08401f0012087f89 */ /* 0x000fe800000e0000 */
[----:B------:R-:W3:Y:S01]  /*0980*/  SHFL.DOWN P2, R9, R19, 0x2, 0x1f ;  /* 0x08401f0013097f89 */ /* 0x000ee20000040000 */
[----:B0-----:R-:W-:-:S02]  /*0990*/  DADD R4, R4, R10 ;  /* 0x0000000004047229 */ /* 0x001fc4000000000a */
[----:B--2---:R-:W-:-:S08]  /*09a0*/  DADD R6, R6, R14 ;  /* 0x0000000006067229 */ /* 0x004fd0000000000e */
[----:B------:R-:W-:Y:S02]  /*09b0*/  FSEL R12, R4, R10, P0 ;  /* 0x0000000a040c7208 */ /* 0x000fe40000000000 */
[----:B------:R-:W-:-:S03]  /*09c0*/  FSEL R13, R5, R11, P0 ;  /* 0x0000000b050d7208 */ /* 0x000fc60000000000 */
[----:B------:R-:W-:Y:S01]  /*09d0*/  SHFL.DOWN PT, R4, R12, 0x4, 0x1f ;  /* 0x08801f000c047f89 */ /* 0x000fe200000e0000 */
[----:B---3--:R-:W-:Y:S01]  /*09e0*/  DADD R8, R8, R18 ;  /* 0x0000000008087229 */ /* 0x008fe20000000012 */
[----:B------:R-:W-:Y:S02]  /*09f0*/  FSEL R16, R6, R14, P1 ;  /* 0x0000000e06107208 */ /* 0x000fe40000800000 */
[----:B------:R-:W0:Y:S01]  /*0a00*/  SHFL.DOWN P0, R5, R13, 0x4, 0x1f ;  /* 0x08801f000d057f89 */ /* 0x000e220000000000 */
[----:B------:R-:W-:-:S03]  /*0a10*/  FSEL R17, R7, R15, P1 ;  /* 0x0000000f07117208 */ /* 0x000fc60000800000 */
[----:B------:R-:W-:Y:S03]  /*0a20*/  SHFL.DOWN PT, R6, R16, 0x4, 0x1f ;  /* 0x08801f0010067f89 */ /* 0x000fe600000e0000 */
[----:B------:R-:W-:Y:S01]  /*0a30*/  FSEL R20, R8, R18, P2 ;  /* 0x0000001208147208 */ /* 0x000fe20001000000 */
[----:B------:R-:W2:Y:S01]  /*0a40*/  SHFL.DOWN P1, R7, R17, 0x4, 0x1f ;  /* 0x08801f0011077f89 */ /* 0x000ea20000020000 */
[----:B------:R-:W-:-:S03]  /*0a50*/  FSEL R21, R9, R19, P2 ;  /* 0x0000001309157208 */ /* 0x000fc60001000000 */
[----:B------:R-:W-:Y:S04]  /*0a60*/  SHFL.DOWN PT, R8, R20, 0x4, 0x1f ;  /* 0x08801f0014087f89 */ /* 0x000fe800000e0000 */
[----:B------:R-:W3:Y:S01]  /*0a70*/  SHFL.DOWN P2, R9, R21, 0x4, 0x1f ;  /* 0x08801f0015097f89 */ /* 0x000ee20000040000 */
[----:B0-----:R-:W-:Y:S02]  /*0a80*/  DADD R4, R4, R12 ;  /* 0x0000000004047229 */ /* 0x001fe4000000000c */
        /* <DEDUP_REMOVED lines=26> */
[----:B------:R-:W-:Y:S02]  /*0c30*/  FSEL R15, R9, R17, P2 ;  /* 0x00000011090f7208 */ /* 0x000fe40001000000 */
[----:B------:R-:W-:Y:S01]  /*0c40*/  ISETP.NE.AND P2, PT, R0, RZ, PT ;  /* 0x000000ff0000720c */ /* 0x000fe20003f45270 */
[----:B------:R-:W-:Y:S01]  /*0c50*/  SHFL.DOWN PT, R8, R14, 0x10, 0x1f ;  /* 0x0a001f000e087f89 */ /* 0x000fe200000e0000 */
[----:B------:R-:W-:-:S03]  /*0c60*/  SHF.R.U32.HI R0, RZ, 0x2, R2 ;  /* 0x00000002ff007819 */ /* 0x000fc60000011602 */
[----:B------:R-:W3:Y:S01]  /*0c70*/  SHFL.DOWN P4, R9, R15, 0x10, 0x1f ;  /* 0x0a001f000f097f89 */ /* 0x000ee20000080000 */
[----:B------:R-:W-:Y:S01]  /*0c80*/  LOP3.LUT R19, R0, 0xf8, RZ, 0xc0, !PT ;  /* 0x000000f800137812 */ /* 0x000fe200078ec0ff */
[----:B0-----:R-:W-:Y:S02]  /*0c90*/  DADD R4, R4, R12 ;  /* 0x0000000004047229 */ /* 0x001fe4000000000c */
[----:B--2---:R-:W-:-:S08]  /*0ca0*/  DADD R6, R6, R10 ;  /* 0x0000000006067229 */ /* 0x004fd0000000000a */
[----:B------:R-:W-:Y:S02]  /*0cb0*/  FSEL R24, R4, R12, P0 ;  /* 0x0000000c04187208 */ /* 0x000fe40000000000 */
[----:B------:R-:W-:Y:S02]  /*0cc0*/  FSEL R25, R5, R13, P0 ;  /* 0x0000000d05197208 */ /* 0x000fe40000000000 */
[----:B-1----:R-:W-:Y:S01]  /*0cd0*/  ISETP.GE.U32.AND P0, PT, R3, UR9, PT ;  /* 0x0000000903007c0c */ /* 0x002fe2000bf06070 */
[----:B---3--:R-:W-:Y:S02]  /*0ce0*/  DADD R8, R8, R14 ;  /* 0x0000000008087229 */ /* 0x008fe4000000000e */
[----:B------:R0:W-:Y:S01]  /*0cf0*/  @!P2 STS.64 [R19+UR4+0x8], R24 ;  /* 0x000008181300a988 */ /* 0x0001e20008000a04 */
[----:B------:R-:W-:Y:S02]  /*0d00*/  FSEL R12, R6, R10, P1 ;  /* 0x0000000a060c7208 */ /* 0x000fe40000800000 */
[----:B------:R-:W-:Y:S01]  /*0d10*/  FSEL R13, R7, R11, P1 ;  /* 0x0000000b070d7208 */ /* 0x000fe20000800000 */
[----:B------:R-:W-:Y:S01]  /*0d20*/  BAR.SYNC.DEFER_BLOCKING 0x0 ;  /* 0x0000000000007b1d */ /* 0x000fe20000010000 */
[----:B------:R-:W-:-:S02]  /*0d30*/  ISETP.NE.AND P1, PT, R2, RZ, PT ;  /* 0x000000ff0200720c */ /* 0x000fc40003f25270 */
[----:B------:R-:W-:Y:S02]  /*0d40*/  ISETP.NE.OR P0, PT, R2, RZ, P0 ;  /* 0x000000ff0200720c */ /* 0x000fe40000705670 */
[----:B------:R-:W-:Y:S02]  /*0d50*/  FSEL R14, R8, R14, P4 ;  /* 0x0000000e080e7208 */ /* 0x000fe40002000000 */
[----:B------:R-:W-:-:S07]  /*0d60*/  FSEL R15, R9, R15, P4 ;  /* 0x0000000f090f7208 */ /* 0x000fce0002000000 */
[----:B------:R-:W1:Y:S04]  /*0d70*/  @!P1 LDS.64 R30, [UR4+0x20] ;  /* 0x00002004ff1e9984 */ /* 0x000e680008000a00 */
[----:B------:R-:W2:Y:S04]  /*0d80*/  @!P1 LDS.128 R20, [UR4+0x10] ;  /* 0x00001004ff149984 */ /* 0x000ea80008000c00 */
[----:B------:R0:W-:Y:S01]  /*0d90*/  @!P3 STS.64 [R19+UR4+0x8], R12 ;  /* 0x0000080c1300b988 */ /* 0x0001e20008000a04 */
[----:B------:R-:W-:Y:S06]  /*0da0*/  BAR.SYNC.DEFER_BLOCKING 0x0 ;  /* 0x0000000000007b1d */ /* 0x000fec0000010000 */
[----:B------:R-:W3:Y:S04]  /*0db0*/  @!P1 LDS.64 R26, [UR4+0x20] ;  /* 0x00002004ff1a9984 */ /* 0x000ee80008000a00 */
[----:B------:R-:W4:Y:S04]  /*0dc0*/  @!P1 LDS.128 R4, [UR4+0x10] ;  /* 0x00001004ff049984 */ /* 0x000f280008000c00 */
[----:B------:R0:W-:Y:S01]  /*0dd0*/  @!P3 STS.64 [R19+UR4+0x8], R14 ;  /* 0x0000080e1300b988 */ /* 0x0001e20008000a04 */
[----:B------:R-:W-:Y:S06]  /*0de0*/  BAR.SYNC.DEFER_BLOCKING 0x0 ;  /* 0x0000000000007b1d */ /* 0x000fec0000010000 */
[----:B------:R-:W0:Y:S04]  /*0df0*/  @!P1 LDS.64 R16, [UR4+0x20] ;  /* 0x00002004ff109984 */ /* 0x000e280008000a00 */
[----:B------:R-:W0:Y:S01]  /*0e00*/  @!P1 LDS.128 R8, [UR4+0x10] ;  /* 0x00001004ff089984 */ /* 0x000e220008000c00 */
[----:B------:R-:W-:Y:S05]  /*0e10*/  @P0 EXIT ;  /* 0x000000000000094d */ /* 0x000fea0003800000 */
[----:B------:R-:W5:Y:S01]  /*0e20*/  LDCU.64 UR4, c[0x0][0x398] ;  /* 0x00007300ff0477ac */ /* 0x000f620008000a00 */
[----:B0-----:R-:W5:Y:S01]  /*0e30*/  I2F.F64 R18, UR9 ;  /* 0x0000000900127d12 */ /* 0x001f620008201c00 */
[----:B------:R-:W-:Y:S01]  /*0e40*/  IMAD.MOV.U32 R32, RZ, RZ, 0x1 ;  /* 0x00000001ff207424 */ /* 0x000fe200078e00ff */
[----:B--2---:R-:W-:Y:S01]  /*0e50*/  @!P1 DADD R20, R24, R20 ;  /* 0x0000000018149229 */ /* 0x004fe20000000014 */
[----:B------:R-:W-:Y:S01]  /*0e60*/  BSSY.RECONVERGENT B0, `(.L_x_26) ;  /* 0x0000022000007945 */ /* 0x000fe20003800200 */
[----:B------:R-:W-:-:S04]  /*0e70*/  @!P1 DADD R8, R14, R8 ;  /* 0x000000000e089229 */ /* 0x000fc80000000008 */
[----:B------:R-:W0:Y:S02]  /*0e80*/  I2F.F64 R28, R29 ;  /* 0x0000001d001c7312 */ /* 0x000e240000201c00 */
[----:B------:R-:W-:Y:S02]  /*0e90*/  @!P1 DADD R20, R20, R22 ;  /* 0x0000000014149229 */ /* 0x000fe40000000016 */
[----:B------:R-:W-:Y:S02]  /*0ea0*/  @!P1 DADD R8, R8, R10 ;  /* 0x0000000008089229 */ /* 0x000fe4000000000a */
[----:B-----5:R-:W-:-:S04]  /*0eb0*/  DMUL R18, R18, UR4 ;  /* 0x0000000412127c28 */ /* 0x020fc80008000000 */
[----:B-1----:R-:W-:Y:S02]  /*0ec0*/  @!P1 DADD R24, R20, R30 ;  /* 0x0000000014189229 */ /* 0x002fe4000000001e */
[----:B----4-:R-:W-:Y:S02]  /*0ed0*/  @!P1 DADD R20, R12, R4 ;  /* 0x000000000c149229 */ /* 0x010fe40000000004 */
[----:B------:R-:W-:Y:S02]  /*0ee0*/  @!P1 DADD R14, R8, R16 ;  /* 0x00000000080e9229 */ /* 0x000fe40000000010 */
[----:B0-----:R-:W-:Y:S01]  /*0ef0*/  DMUL R18, R18, R28 ;  /* 0x0000001c12127228 */ /* 0x001fe20000000000 */
[----:B------:R-:W-:-:S03]  /*0f00*/  IMAD.SHL.U32 R16, R3, 0x2, RZ ;  /* 0x0000000203107824 */ /* 0x000fc600078e00ff */
[----:B------:R-:W-:Y:S01]  /*0f10*/  FSETP.GEU.AND P2, PT, |R25|, 6.5827683646048100446e-37, PT ;  /* 0x036000001900780b */ /* 0x000fe20003f4e200 */
[----:B------:R-:W-:Y:S01]  /*0f20*/  @!P1 DADD R6, R20, R6 ;  /* 0x0000000014069229 */ /* 0x000fe20000000006 */
[----:B------:R-:W0:Y:S07]  /*0f30*/  MUFU.RCP64H R33, R19 ;  /* 0x0000001300217308 */ /* 0x000e2e0000001800 */
[----:B---3--:R-:W-:Y:S02]  /*0f40*/  @!P1 DADD R12, R6, R26 ;  /* 0x00000000060c9229 */ /* 0x008fe4000000001a */
[----:B0-----:R-:W-:-:S08]  /*0f50*/  DFMA R34, -R18, R32, 1 ;  /* 0x3ff000001222742b */ /* 0x001fd00000000120 */
[----:B------:R-:W-:-:S08]  /*0f60*/  DFMA R34, R34, R34, R34 ;  /* 0x000000222222722b */ /* 0x000fd00000000022 */
[----:B------:R-:W-:-:S08]  /*0f70*/  DFMA R34, R32, R34, R32 ;  /* 0x000000222022722b */ /* 0x000fd00000000020 */
[----:B------:R-:W-:-:S08]  /*0f80*/  DFMA R22, -R18, R34, 1 ;  /* 0x3ff000001216742b */ /* 0x000fd00000000122 */
[----:B------:R-:W-:-:S08]  /*0f90*/  DFMA R22, R34, R22, R34 ;  /* 0x000000162216722b */ /* 0x000fd00000000022 */
[----:B------:R-:W-:-:S08]  /*0fa0*/  DMUL R28, R22, R24 ;  /* 0x00000018161c7228 */ /* 0x000fd00000000000 */
[----:B------:R-:W-:-:S08]  /*0fb0*/  DFMA R30, -R18, R28, R24 ;  /* 0x0000001c121e722b */ /* 0x000fd00000000118 */
[----:B------:R-:W-:-:S10]  /*0fc0*/  DFMA R4, R22, R30, R28 ;  /* 0x0000001e1604722b */ /* 0x000fd4000000001c */
[----:B------:R-:W-:-:S05]  /*0fd0*/  FFMA R0, RZ, R19, R5 ;  /* 0x00000013ff007223 */ /* 0x000fca0000000005 */
[----:B------:R-:W-:-:S13]  /*0fe0*/  FSETP.GT.AND P0, PT, |R0|, 1.469367938527859385e-39, PT ;  /* 0x001000000000780b */ /* 0x000fda0003f04200 */
[----:B------:R-:W-:Y:S05]  /*0ff0*/  @P0 BRA P2, `(.L_x_27) ;  /* 0x0000000000200947 */ /* 0x000fea0001000000 */
[----:B------:R-:W-:Y:S01]  /*1000*/  IMAD.MOV.U32 R8, RZ, RZ, R24 ;  /* 0x000000ffff087224 */ /* 0x000fe200078e0018 */
[----:B------:R-:W-:Y:S01]  /*1010*/  MOV R0, 0x1060 ;  /* 0x0000106000007802 */ /* 0x000fe20000000f00 */
[----:B------:R-:W-:Y:S02]  /*1020*/  IMAD.MOV.U32 R9, RZ, RZ, R25 ;  /* 0x000000ffff097224 */ /* 0x000fe400078e0019 */
[----:B------:R-:W-:Y:S02]  /*1030*/  IMAD.MOV.U32 R6, RZ, RZ, R18 ;  /* 0x000000ffff067224 */ /* 0x000fe400078e0012 */
[----:B------:R-:W-:-:S07]  /*1040*/  IMAD.MOV.U32 R7, RZ, RZ, R19 ;  /* 0x000000ffff077224 */ /* 0x000fce00078e0013 */
[----:B------:R-:W-:Y:S05]  /*1050*/  CALL.REL.NOINC `($__internal_1_$__cuda_sm20_div_rn_f64_full) ;  /* 0x00000000008c7944 */ /* 0x000fea0003c00000 */
[----:B------:R-:W-:Y:S02]  /*1060*/  IMAD.MOV.U32 R4, RZ, RZ, R36 ;  /* 0x000000ffff047224 */ /* 0x000fe400078e0024 */
[----:B------:R-:W-:-:S07]  /*1070*/  IMAD.MOV.U32 R5, RZ, RZ, R37 ;  /* 0x000000ffff057224 */ /* 0x000fce00078e0025 */
.L_x_27:
[----:B------:R-:W-:Y:S05]  /*1080*/  BSYNC.RECONVERGENT B0 ;  /* 0x0000000000007941 */ /* 0x000fea0003800200 */
.L_x_26:
[----:B------:R-:W0:Y:S01]  /*1090*/  MUFU.RCP64H R7, R19 ;  /* 0x0000001300077308 */ /* 0x000e220000001800 */
[----:B------:R-:W-:Y:S01]  /*10a0*/  IMAD.MOV.U32 R6, RZ, RZ, 0x1 ;  /* 0x00000001ff067424 */ /* 0x000fe200078e00ff */
[----:B------:R-:W1:Y:S01]  /*10b0*/  LDC.64 R10, c[0x0][0x3a0] ;  /* 0x0000e800ff0a7b82 */ /* 0x000e620000000a00 */
[----:B------:R-:W-:Y:S01]  /*10c0*/  FSETP.GEU.AND P1, PT, |R13|, 6.5827683646048100446e-37, PT ;  /* 0x036000000d00780b */ /* 0x000fe20003f2e200 */
[----:B------:R-:W-:Y:S03]  /*10d0*/  BSSY.RECONVERGENT B0, `(.L_x_28) ;  /* 0x0000016000007945 */ /* 0x000fe60003800200 */
[----:B0-----:R-:W-:-:S08]  /*10e0*/  DFMA R8, -R18, R6, 1 ;  /* 0x3ff000001208742b */ /* 0x001fd00000000106 */
[----:B------:R-:W-:Y:S01]  /*10f0*/  DFMA R8, R8, R8, R8 ;  /* 0x000000080808722b */ /* 0x000fe20000000008 */
[----:B-1----:R-:W-:-:S05]  /*1100*/  IMAD.WIDE.U32 R16, R16, 0x8, R10 ;  /* 0x0000000810107825 */ /* 0x002fca00078e000a */
[----:B------:R0:W-:Y:S02]  /*1110*/  STG.E.64 desc[UR6][R16.64], R4 ;  /* 0x0000000410007986 */ /* 0x0001e4000c101b06 */
        /* <DEDUP_REMOVED lines=8> */
[----:B0-----:R-:W-:Y:S05]  /*11a0*/  @P0 BRA P1, `(.L_x_29) ;  /* 0x0000000000200947 */ /* 0x001fea0000800000 */
        /* <DEDUP_REMOVED lines=8> */
.L_x_29:
[----:B------:R-:W-:Y:S05]  /*1230*/  BSYNC.RECONVERGENT B0 ;  /* 0x0000000000007941 */ /* 0x000fea0003800200 */
.L_x_28:
[----:B------:R-:W0:Y:S01]  /*1240*/  LDC.64 R4, c[0x0][0x3a8] ;  /* 0x0000ea00ff047b82 */ /* 0x000e220000000a00 */
[----:B------:R-:W-:Y:S01]  /*1250*/  STG.E.64 desc[UR6][R16.64+0x8], R6 ;  /* 0x0000080610007986 */ /* 0x000fe2000c101b06 */
[----:B0-----:R-:W-:-:S05]  /*1260*/  IMAD.WIDE.U32 R2, R3, 0x8, R4 ;  /* 0x0000000803027825 */ /* 0x001fca00078e0004 */
[----:B------:R-:W-:Y:S01]  /*1270*/  STG.E.64 desc[UR6][R2.64], R14 ;  /* 0x0000000e02007986 */ /* 0x000fe2000c101b06 */
[----:B------:R-:W-:Y:S05]  /*1280*/  EXIT ;  /* 0x000000000000794d */ /* 0x000fea0003800000 */
        .weak           $__internal_1_$__cuda_sm20_div_rn_f64_full
        .type           $__internal_1_$__cuda_sm20_div_rn_f64_full,@function
        .size           $__internal_1_$__cuda_sm20_div_rn_f64_full,(.L_x_37 - $__internal_1_$__cuda_sm20_div_rn_f64_full)
$__internal_1_$__cuda_sm20_div_rn_f64_full:
[----:B------:R-:W-:Y:S01]  /*1290*/  IMAD.MOV.U32 R11, RZ, RZ, R9 ;  /* 0x000000ffff0b7224 */ /* 0x000fe200078e0009 */
[C---:B------:R-:W-:Y:S01]  /*12a0*/  FSETP.GEU.AND P0, PT, |R7|.reuse, 1.469367938527859385e-39, PT ;  /* 0x001000000700780b */ /* 0x040fe20003f0e200 */
[----:B------:R-:W-:Y:S01]  /*12b0*/  IMAD.MOV.U32 R10, RZ, RZ, R8 ;  /* 0x000000ffff0a7224 */ /* 0x000fe200078e0008 */
[----:B------:R-:W-:Y:S01]  /*12c0*/  LOP3.LUT R8, R7, 0x800fffff, RZ, 0xc0, !PT ;  /* 0x800fffff07087812 */ /* 0x000fe200078ec0ff */
[----:B------:R-:W-:Y:S01]  /*12d0*/  IMAD.MOV.U32 R32, RZ, RZ, 0x1ca00000 ;  /* 0x1ca00000ff207424 */ /* 0x000fe200078e00ff */
[C---:B------:R-:W-:Y:S01]  /*12e0*/  FSETP.GEU.AND P2, PT, |R11|.reuse, 1.469367938527859385e-39, PT ;  /* 0x001000000b00780b */ /* 0x040fe20003f4e200 */
[----:B------:R-:W-:Y:S01]  /*12f0*/  IMAD.MOV.U32 R36, RZ, RZ, 0x1 ;  /* 0x00000001ff247424 */ /* 0x000fe200078e00ff */
[----:B------:R-:W-:Y:S01]  /*1300*/  LOP3.LUT R9, R8, 0x3ff00000, RZ, 0xfc, !PT ;  /* 0x3ff0000008097812 */ /* 0x000fe200078efcff */
[----:B------:R-:W-:Y:S01]  /*1310*/  IMAD.MOV.U32 R8, RZ, RZ, R6 ;  /* 0x000000ffff087224 */ /* 0x000fe200078e0006 */
[----:B------:R-:W-:Y:S01]  /*1320*/  LOP3.LUT R5, R11, 0x7ff00000, RZ, 0xc0, !PT ;  /* 0x7ff000000b057812 */ /* 0x000fe200078ec0ff */
[----:B------:R-:W-:Y:S01]  /*1330*/  BSSY.RECONVERGENT B2, `(.L_x_30) ;  /* 0x000004f000027945 */ /* 0x000fe20003800200 */
[----:B------:R-:W-:-:S03]  /*1340*/  LOP3.LUT R34, R7, 0x7ff00000, RZ, 0xc0, !PT ;  /* 0x7ff0000007227812 */ /* 0x000fc600078ec0ff */
[----:B------:R-:W-:Y:S01]  /*1350*/  @!P0 DMUL R8, R6, 8.98846567431157953865e+307 ;  /* 0x7fe0000006088828 */ /* 0x000fe20000000000 */
[----:B------:R-:W-:Y:S01]  /*1360*/  ISETP.GE.U32.AND P1, PT, R5, R34, PT ;  /* 0x000000220500720c */ /* 0x000fe20003f26070 */
[----:B------:R-:W-:Y:S02]  /*1370*/  IMAD.MOV.U32 R33, RZ, RZ, R5 ;  /* 0x000000ffff217224 */ /* 0x000fe400078e0005 */
[----:B------:R-:W-:Y:S01]  /*1380*/  @!P2 LOP3.LUT R28, R7, 0x7ff00000, RZ, 0xc0, !PT ;  /* 0x7ff00000071ca812 */ /* 0x000fe200078ec0ff */
[----:B------:R-:W-:Y:S01]  /*1390*/  @!P2 IMAD.MOV.U32 R30, RZ, RZ, RZ ;  /* 0x000000ffff1ea224 */ /* 0x000fe200078e00ff */
[----:B------:R-:W0:Y:S01]  /*13a0*/  MUFU.RCP64H R37, R9 ;  /* 0x0000000900257308 */ /* 0x000e220000001800 */
[----:B------:R-:W-:Y:S02]  /*13b0*/  SEL R29, R32, 0x63400000, !P1 ;  /* 0x63400000201d7807 */ /* 0x000fe40004800000 */
[----:B------:R-:W-:Y:S02]  /*13c0*/  @!P2 ISETP.GE.U32.AND P3, PT, R5, R28, PT ;  /* 0x0000001c0500a20c */ /* 0x000fe40003f66070 */
[----:B------:R-:W-:-:S02]  /*13d0*/  LOP3.LUT R29, R29, 0x800fffff, R11, 0xf8, !PT ;  /* 0x800fffff1d1d7812 */ /* 0x000fc400078ef80b */
[----:B------:R-:W-:Y:S02]  /*13e0*/  @!P2 SEL R31, R32, 0x63400000, !P3 ;  /* 0x63400000201fa807 */ /* 0x000fe40005800000 */
[----:B------:R-:W-:Y:S02]  /*13f0*/  @!P0 LOP3.LUT R34, R9, 0x7ff00000, RZ, 0xc0, !PT ;  /* 0x7ff0000009228812 */ /* 0x000fe400078ec0ff */
[----:B------:R-:W-:-:S04]  /*1400*/  @!P2 LOP3.LUT R28, R31, 0x80000000, R11, 0xf8, !PT ;  /* 0x800000001f1ca812 */ /* 0x000fc800078ef80b */
[----:B------:R-:W-:Y:S01]  /*1410*/  @!P2 LOP3.LUT R31, R28, 0x100000, RZ, 0xfc, !PT ;  /* 0x001000001c1fa812 */ /* 0x000fe200078efcff */
[----:B------:R-:W-:-:S06]  /*1420*/  IMAD.MOV.U32 R28, RZ, RZ, R10 ;  /* 0x000000ffff1c7224 */ /* 0x000fcc00078e000a */
[----:B------:R-:W-:Y:S02]  /*1430*/  @!P2 DFMA R28, R28, 2, -R30 ;  /* 0x400000001c1ca82b */ /* 0x000fe4000000081e */
[----:B0-----:R-:W-:-:S08]  /*1440*/  DFMA R30, R36, -R8, 1 ;  /* 0x3ff00000241e742b */ /* 0x001fd00000000808 */
[----:B------:R-:W-:Y:S01]  /*1450*/  DFMA R30, R30, R30, R30 ;  /* 0x0000001e1e1e722b */ /* 0x000fe2000000001e */
[----:B------:R-:W-:-:S05]  /*1460*/  @!P2 LOP3.LUT R33, R29, 0x7ff00000, RZ, 0xc0, !PT ;  /* 0x7ff000001d21a812 */ /* 0x000fca00078ec0ff */
[----:B------:R-:W-:Y:S02]  /*1470*/  VIADD R35, R33, 0xffffffff ;  /* 0xffffffff21237836 */ /* 0x000fe40000000000 */
[----:B------:R-:W-:-:S03]  /*1480*/  DFMA R36, R36, R30, R36 ;  /* 0x0000001e2424722b */ /* 0x000fc60000000024 */
[----:B------:R-:W-:Y:S01]  /*1490*/  ISETP.GT.U32.AND P0, PT, R35, 0x7feffffe, PT ;  /* 0x7feffffe2300780c */ /* 0x000fe20003f04070 */
[----:B------:R-:W-:-:S04]  /*14a0*/  VIADD R35, R34, 0xffffffff ;  /* 0xffffffff22237836 */ /* 0x000fc80000000000 */
[----:B------:R-:W-:Y:S01]  /*14b0*/  DFMA R38, R36, -R8, 1 ;  /* 0x3ff000002426742b */ /* 0x000fe20000000808 */
[----:B------:R-:W-:-:S07]  /*14c0*/  ISETP.GT.U32.OR P0, PT, R35, 0x7feffffe, P0 ;  /* 0x7feffffe2300780c */ /* 0x000fce0000704470 */
[----:B------:R-:W-:-:S08]  /*14d0*/  DFMA R38, R36, R38, R36 ;  /* 0x000000262426722b */ /* 0x000fd00000000024 */
[----:B------:R-:W-:-:S08]  /*14e0*/  DMUL R36, R38, R28 ;  /* 0x0000001c26247228 */ /* 0x000fd00000000000 */
[----:B------:R-:W-:-:S08]  /*14f0*/  DFMA R30, R36, -R8, R28 ;  /* 0x80000008241e722b */ /* 0x000fd0000000001c */
[----:B------:R-:W-:Y:S01]  /*1500*/  DFMA R30, R38, R30, R36 ;  /* 0x0000001e261e722b */ /* 0x000fe20000000024 */
[----:B------:R-:W-:Y:S10]  /*1510*/  @P0 BRA `(.L_x_31) ;  /* 0x00000000006c0947 */ /* 0x000ff40003800000 */
        /* <DEDUP_REMOVED lines=18> */
[----:B------:R-:W-:Y:S01]  /*1640*/  IADD3 R11, PT, PT, -R11, -0x43300000, RZ ;  /* 0xbcd000000b0b7810 */ /* 0x000fe20007ffe1ff */
[----:B------:R-:W-:-:S06]  /*1650*/  IMAD.MOV.U32 R8, RZ, RZ, RZ ;  /* 0x000000ffff087224 */ /* 0x000fcc00078e00ff */
[----:B------:R-:W-:Y:S02]  /*1660*/  DFMA R8, R36, -R8, R30 ;  /* 0x800000082408722b */ /* 0x000fe4000000001e */
[----:B------:R-:W-:-:S08]  /*1670*/  DMUL.RP R30, R30, R32 ;  /* 0x000000201e1e7228 */ /* 0x000fd00000008000 */
[----:B------:R-:W-:Y:S02]  /*1680*/  FSETP.NEU.AND P0, PT, |R9|, R11, PT ;  /* 0x0000000b0900720b */ /* 0x000fe40003f0d200 */
[----:B------:R-:W-:Y:S02]  /*1690*/  LOP3.LUT R7, R31, R7, RZ, 0x3c, !PT ;  /* 0x000000071f077212 */ /* 0x000fe400078e3cff */
[----:B------:R-:W-:Y:S02]  /*16a0*/  FSEL R36, R30, R36, !P0 ;  /* 0x000000241e247208 */ /* 0x000fe40004000000 */
[----:B------:R-:W-:Y:S01]  /*16b0*/  FSEL R37, R7, R37, !P0 ;  /* 0x0000002507257208 */ /* 0x000fe20004000000 */
[----:B------:R-:W-:Y:S06]  /*16c0*/  BRA `(.L_x_32) ;  /* 0x0000000000547947 */ /* 0x000fec0003800000 */
.L_x_31:
        /* <DEDUP_REMOVED lines=16> */
.L_x_34:
[----:B------:R-:W-:Y:S01]  /*17d0*/  LOP3.LUT R37, R7, 0x80000, RZ, 0xfc, !PT ;  /* 0x0008000007257812 */ /* 0x000fe200078efcff */
[----:B------:R-:W-:Y:S01]  /*17e0*/  IMAD.MOV.U32 R36, RZ, RZ, R6 ;  /* 0x000000ffff247224 */ /* 0x000fe200078e0006 */
[----:B------:R-:W-:Y:S06]  /*17f0*/  BRA `(.L_x_32) ;  /* 0x0000000000087947 */ /* 0x000fec0003800000 */
.L_x_33:
[----:B------:R-:W-:Y:S01]  /*1800*/  LOP3.LUT R37, R11, 0x80000, RZ, 0xfc, !PT ;  /* 0x000800000b257812 */ /* 0x000fe200078efcff */
[----:B------:R-:W-:-:S07]  /*1810*/  IMAD.MOV.U32 R36, RZ, RZ, R10 ;  /* 0x000000ffff247224 */ /* 0x000fce00078e000a */
.L_x_32:
[----:B------:R-:W-:Y:S05]  /*1820*/  BSYNC.RECONVERGENT B2 ;  /* 0x0000000000027941 */ /* 0x000fea0003800200 */
.L_x_30:
[----:B------:R-:W-:Y:S02]  /*1830*/  IMAD.MOV.U32 R6, RZ, RZ, R0 ;  /* 0x000000ffff067224 */ /* 0x000fe400078e0000 */
[----:B------:R-:W-:-:S04]  /*1840*/  IMAD.MOV.U32 R7, RZ, RZ, 0x0 ;  /* 0x00000000ff077424 */ /* 0x000fc800078e00ff */
[----:B------:R-:W-:Y:S05]  /*1850*/  RET.REL.NODEC R6 `(GaussTransform) ;  /* 0xffffffe406e87950 */ /* 0x000fea0003c3ffff */
.L_x_35:
        /* <DEDUP_REMOVED lines=10> */
.L_x_37:


//--------------------- .nv.shared.reserved.0     --------------------------
	.section	.nv.shared.reserved.0,"aw",@nobits
	.weak		__nv_reservedSMEM_offset_0_alias
	.size		__nv_reservedSMEM_offset_0_alias, 0, 64
	.other		__nv_reservedSMEM_offset_0_alias,@"STO_CUDA_RESERVED_SHARED STV_DEFAULT"
__nv_reservedSMEM_offset_0_alias:
	.zero		0
	.zero		64


//--------------------- .nv.global                --------------------------
	.section	.nv.global,"aw",@nobits
.nv.global:
	.type		_ZN34_INTERNAL_b6b89709_4_k_cu_f3b7cc006thrust24THRUST_300001_SM_1000_NS12placeholders2_5E,@object
	.size		_ZN34_INTERNAL_b6b89709_4_k_cu_f3b7cc006thrust24THRUST_300001_SM_1000_NS12placeholders2_5E,(_ZN34_INTERNAL_b6b89709_4_k_cu_f3b7cc004cuda3std3__45__cpo6cbeginE - _ZN34_INTERNAL_b6b89709_4_k_cu_f3b7cc006thrust24THRUST_300001_SM_1000_NS12placeholders2_5E)
_ZN34_INTERNAL_b6b89709_4_k_cu_f3b7cc006thrust24THRUST_300001_SM_1000_NS12placeholders2_5E:
	.zero		1
	.type		_ZN34_INTERNAL_b6b89709_4_k_cu_f3b7cc004cuda3std3__45__cpo6cbeginE,@object
	.size		_ZN34_INTERNAL_b6b89709_4_k_cu_f3b7cc004cuda3std3__45__cpo6cbeginE,(_ZN34_INTERNAL_b6b89709_4_k_cu_f3b7cc004cuda3std6ranges3__45__cpo6cbeginE - _ZN34_INTERNAL_b6b89709_4_k_cu_f3b7cc004cuda3std3__45__cpo6cbeginE)
_ZN34_INTERNAL_b6b89709_4_k_cu_f3b7cc004cuda3std3__45__cpo6cbeginE:
	.zero		1
	.type		_ZN34_INTERNAL_b6b89709_4_k_cu_f3b7cc004cuda3std6ranges3__45__cpo6cbeginE,@object
	.size		_ZN34_INTERNAL_b6b89709_4_k_cu_f3b7cc004cuda3std6ranges3__45__cpo6cbeginE,(_ZN34_INTERNAL_b6b89709_4_k_cu_f3b7cc004cuda3std3__48in_placeE - _ZN34_INTERNAL_b6b89709_4_k_cu_f3b7cc004cuda3std6ranges3__45__cpo6cbeginE)
_ZN34_INTERNAL_b6b89709_4_k_cu_f3b7cc004cuda3std6ranges3__45__cpo6cbeginE:
	.zero		1
	.type		_ZN34_INTERNAL_b6b89709_4_k_cu_f3b7cc004cuda3std3__48in_placeE,@object
	.size		_ZN34_INTERNAL_b6b89709_4_k_cu_f3b7cc004cuda3std3__48in_placeE,(_ZN34_INTERNAL_b6b89709_4_k_cu_f3b7cc004cuda3std6ranges3__45__cpo4sizeE - _ZN34_INTERNAL_b6b89709_4_k_cu_f3b7cc004cuda3std3__48in_placeE)
_ZN34_INTERNAL_b6b89709_4_k_cu_f3b7cc004cuda3std3__48in_placeE:
	.zero		1
	.type		_ZN34_INTERNAL_b6b89709_4_k_cu_f3b7cc004cuda3std6ranges3__45__cpo4sizeE,@object
	.size		_ZN34_INTERNAL_b6b89709_4_k_cu_f3b7cc004cuda3std6ranges3__45__cpo4sizeE,(_ZN34_INTERNAL_b6b89709_4_k_cu_f3b7cc006thrust24THRUST_300001_SM_1000_NS12placeholders2_9E - _ZN34_INTERNAL_b6b89709_4_k_cu_f3b7cc004cuda3std6ranges3__45__cpo4sizeE)
_ZN34_INTERNAL_b6b89709_4_k_cu_f3b7cc004cuda3std6ranges3__45__cpo4sizeE:
	.zero		1
	.type		_ZN34_INTERNAL_b6b89709_4_k_cu_f3b7cc006thrust24THRUST_300001_SM_1000_NS12placeholders2_9E,@object
	.size		_ZN34_INTERNAL_b6b89709_4_k_cu_f3b7cc006thrust24THRUST_300001_SM_1000_NS12placeholders2_9E,(_ZN34_INTERNAL_b6b89709_4_k_cu_f3b7cc004cuda3std3__45__cpo7crbeginE - _ZN34_INTERNAL_b6b89709_4_k_cu_f3b7cc006thrust24THRUST_300001_SM_1000_NS12placeholders2_9E)
_ZN34_INTERNAL_b6b89709_4_k_cu_f3b7cc006thrust24THRUST_300001_SM_1000_NS12placeholders2_9E:
	.zero		1
	.type		_ZN34_INTERNAL_b6b89709_4_k_cu_f3b7cc004cuda3std3__45__cpo7crbeginE,@object
	.size		_ZN34_INTERNAL_b6b89709_4_k_cu_f3b7cc004cuda3std3__45__cpo7crbeginE,(_ZN34_INTERNAL_b6b89709_4_k_cu_f3b7cc004cuda3std6ranges3__45__cpo4nextE - _ZN34_INTERNAL_b6b89709_4_k_cu_f3b7cc004cuda3std3__45__cpo7crbeginE)
_ZN34_INTERNAL_b6b89709_4_k_cu_f3b7cc004cuda3std3__45__cpo7crbeginE:
	.zero		1
	.type		_ZN34_INTERNAL_b6b89709_4_k_cu_f3b7cc004cuda3std6ranges3__45__cpo4nextE,@object
	.size		_ZN34_INTERNAL_b6b89709_4_k_cu_f3b7cc004cuda3std6ranges3__45__cpo4nextE,(_ZN34_INTERNAL_b6b89709_4_k_cu_f3b7cc004cuda3std6ranges3__45__cpo4swapE - _ZN34_INTERNAL_b6b89709_4_k_cu_f3b7cc004cuda3std6ranges3__45__cpo4nextE)
_ZN34_INTERNAL_b6b89709_4_k_cu_f3b7cc004cuda3std6ranges3__45__cpo4nextE:
	.zero		1
	.type		_ZN34_INTERNAL_b6b89709_4_k_cu_f3b7cc004cuda3std6ranges3__45__cpo4swapE,@object
	.size		_ZN34_INTERNAL_b6b89709_4_k_cu_f3b7cc004cuda3std6ranges3__45__cpo4swapE,(_ZN34_INTERNAL_b6b89709_4_k_cu_f3b7cc006thrust24THRUST_300001_SM_1000_NS12placeholders2_1E - _ZN34_INTERNAL_b6b89709_4_k_cu_f3b7cc004cuda3std6ranges3__45__cpo4swapE)
_ZN34_INTERNAL_b6b89709_4_k_cu_f3b7cc004cuda3std6ranges3__45__cpo4swapE:
	.zero		1
	.type		_ZN34_INTERNAL_b6b89709_4_k_cu_f3b7cc006thrust24THRUST_300001_SM_1000_NS12placeholders2_1E,@object
	.size		_ZN34_INTERNAL_b6b89709_4_k_cu_f3b7cc006thrust24THRUST_300001_SM_1000_NS12placeholders2_1E,(_ZN34_INTERNAL_b6b89709_4_k_cu_f3b7cc006thrust24THRUST_300001_SM_1000_NS12placeholders2_3E - _ZN34_INTERNAL_b6b89709_4_k_cu_f3b7cc006thrust24THRUST_300001_SM_1000_NS12placeholders2_1E)
_ZN34_INTERNAL_b6b89709_4_k_cu_f3b7cc006thrust24THRUST_300001_SM_1000_NS12placeholders2_1E:
	.zero		1
	.type		_ZN34_INTERNAL_b6b89709_4_k_cu_f3b7cc006thrust24THRUST_300001_SM_1000_NS12placeholders2_3E,@object
	.size		_ZN34_INTERNAL_b6b89709_4_k_cu_f3b7cc006thrust24THRUST_300001_SM_1000_NS12placeholders2_3E,(_ZN34_INTERNAL_b6b89709_4_k_cu_f3b7cc004cuda3std3__45__cpo5beginE - _ZN34_INTERNAL_b6b89709_4_k_cu_f3b7cc006thrust24THRUST_300001_SM_1000_NS12placeholders2_3E)
_ZN34_INTERNAL_b6b89709_4_k_cu_f3b7cc006thrust24THRUST_300001_SM_1000_NS12placeholders2_3E:
	.zero		1
	.type		_ZN34_INTERNAL_b6b89709_4_k_cu_f3b7cc004cuda3std3__45__cpo5beginE,@object
	.size		_ZN34_INTERNAL_b6b89709_4_k_cu_f3b7cc004cuda3std3__45__cpo5beginE,(_ZN34_INTERNAL_b6b89709_4_k_cu_f3b7cc004cuda3std6ranges3__45__cpo5beginE - _ZN34_INTERNAL_b6b89709_4_k_cu_f3b7cc004cuda3std3__45__cpo5beginE)
_ZN34_INTERNAL_b6b89709_4_k_cu_f3b7cc004cuda3std3__45__cpo5beginE:
	.zero		1
	.type		_ZN34_INTERNAL_b6b89709_4_k_cu_f3b7cc004cuda3std6ranges3__45__cpo5beginE,@object
	.size		_ZN34_INTERNAL_b6b89709_4_k_cu_f3b7cc004cuda3std6ranges3__45__cpo5beginE,(_ZN34_INTERNAL_b6b89709_4_k_cu_f3b7cc004cuda3std3__436_GLOBAL__N__b6b89709_4_k_cu_f3b7cc006ignoreE - _ZN34_INTERNAL_b6b89709_4_k_cu_f3b7cc004cuda3std6ranges3__45__cpo5beginE)
_ZN34_INTERNAL_b6b89709_4_k_cu_f3b7cc004cuda3std6ranges3__45__cpo5beginE:
	.zero		1
	.type		_ZN34_INTERNAL_b6b89709_4_k_cu_f3b7cc004cuda3std3__436_GLOBAL__N__b6b89709_4_k_cu_f3b7cc006ignoreE,@object
	.size		_ZN34_INTERNAL_b6b89709_4_k_cu_f3b7cc004cuda3std3__436_GLOBAL__N__b6b89709_4_k_cu_f3b7cc006ignoreE,(_ZN34_INTERNAL_b6b89709_4_k_cu_f3b7cc004cuda3std6ranges3__45__cpo4dataE - _ZN34_INTERNAL_b6b89709_4_k_cu_f3b7cc004cuda3std3__436_GLOBAL__N__b6b89709_4_k_cu_f3b7cc006ignoreE)
_ZN34_INTERNAL_b6b89709_4_k_cu_f3b7cc004cuda3std3__436_GLOBAL__N__b6b89709_4_k_cu_f3b7cc006ignoreE:
	.zero		1
	.type		_ZN34_INTERNAL_b6b89709_4_k_cu_f3b7cc004cuda3std6ranges3__45__cpo4dataE,@object
	.size		_ZN34_INTERNAL_b6b89709_4_k_cu_f3b7cc004cuda3std6ranges3__45__cpo4dataE,(_ZN34_INTERNAL_b6b89709_4_k_cu_f3b7cc006thrust24THRUST_300001_SM_1000_NS12placeholders2_7E - _ZN34_INTERNAL_b6b89709_4_k_cu_f3b7cc004cuda3std6ranges3__45__cpo4dataE)
_ZN34_INTERNAL_b6b89709_4_k_cu_f3b7cc004cuda3std6ranges3__45__cpo4dataE:
	.zero		1
	.type		_ZN34_INTERNAL_b6b89709_4_k_cu_f3b7cc006thrust24THRUST_300001_SM_1000_NS12placeholders2_7E,@object
	.size		_ZN34_INTERNAL_b6b89709_4_k_cu_f3b7cc006thrust24THRUST_300001_SM_1000_NS12placeholders2_7E,(_ZN34_INTERNAL_b6b89709_4_k_cu_f3b7cc004cuda3std3__45__cpo6rbeginE - _ZN34_INTERNAL_b6b89709_4_k_cu_f3b7cc006thrust24THRUST_300001_SM_1000_NS12placeholders2_7E)
_ZN34_INTERNAL_b6b89709_4_k_cu_f3b7cc006thrust24THRUST_300001_SM_1000_NS12placeholders2_7E:
	.zero		1
	.type		_ZN34_INTERNAL_b6b89709_4_k_cu_f3b7cc004cuda3std3__45__cpo6rbeginE,@object
	.size		_ZN34_INTERNAL_b6b89709_4_k_cu_f3b7cc004cuda3std3__45__cpo6rbeginE,(_ZN34_INTERNAL_b6b89709_4_k_cu_f3b7cc004cuda3std6ranges3__45__cpo7advanceE - _ZN34_INTERNAL_b6b89709_4_k_cu_f3b7cc004cuda3std3__45__cpo6rbeginE)
_ZN34_INTERNAL_b6b89709_4_k_cu_f3b7cc004cuda3std3__45__cpo6rbeginE:
	.zero		1
	.type		_ZN34_INTERNAL_b6b89709_4_k_cu_f3b7cc004cuda3std6ranges3__45__cpo7advanceE,@object
	.size		_ZN34_INTERNAL_b6b89709_4_k_cu_f3b7cc004cuda3std6ranges3__45__cpo7advanceE,(_ZN34_INTERNAL_b6b89709_4_k_cu_f3b7cc004cuda3std3__47nulloptE - _ZN34_INTERNAL_b6b89709_4_k_cu_f3b7cc004cuda3std6ranges3__45__cpo7advanceE)
_ZN34_INTERNAL_b6b89709_4_k_cu_f3b7cc004cuda3std6ranges3__45__cpo7advanceE:
	.zero		1
	.type		_ZN34_INTERNAL_b6b89709_4_k_cu_f3b7cc004cuda3std3__47nulloptE,@object
	.size		_ZN34_INTERNAL_b6b89709_4_k_cu_f3b7cc004cuda3std3__47nulloptE,(_ZN34_INTERNAL_b6b89709_4_k_cu_f3b7cc004cuda3std6ranges3__45__cpo8distanceE - _ZN34_INTERNAL_b6b89709_4_k_cu_f3b7cc004cuda3std3__47nulloptE)
_ZN34_INTERNAL_b6b89709_4_k_cu_f3b7cc004cuda3std3__47nulloptE:
	.zero		1
	.type		_ZN34_INTERNAL_b6b89709_4_k_cu_f3b7cc004cuda3std6ranges3__45__cpo8distanceE,@object
	.size		_ZN34_INTERNAL_b6b89709_4_k_cu_f3b7cc004cuda3std6ranges3__45__cpo8distanceE,(_ZN34_INTERNAL_b6b89709_4_k_cu_f3b7cc006thrust24THRUST_300001_SM_1000_NS12placeholders2_6E - _ZN34_INTERNAL_b6b89709_4_k_cu_f3b7cc004cuda3std6ranges3__45__cpo8distanceE)
_ZN34_INTERNAL_b6b89709_4_k_cu_f3b7cc004cuda3std6ranges3__45__cpo8distanceE:
	.zero		1
	.type		_ZN34_INTERNAL_b6b89709_4_k_cu_f3b7cc006thrust24THRUST_300001_SM_1000_NS12placeholders2_6E,@object
	.size		_ZN34_INTERNAL_b6b89709_4_k_cu_f3b7cc006thrust24THRUST_300001_SM_1000_NS12placeholders2_6E,(_ZN34_INTERNAL_b6b89709_4_k_cu_f3b7cc004cuda3std3__45__cpo4cendE - _ZN34_INTERNAL_b6b89709_4_k_cu_f3b7cc006thrust24THRUST_300001_SM_1000_NS12placeholders2_6E)
_ZN34_INTERNAL_b6b89709_4_k_cu_f3b7cc006thrust24THRUST_300001_SM_1000_NS12placeholders2_6E:
	.zero		1
	.type		_ZN34_INTERNAL_b6b89709_4_k_cu_f3b7cc004cuda3std3__45__cpo4cendE,@object
	.size		_ZN34_INTERNAL_b6b89709_4_k_cu_f3b7cc004cuda3std3__45__cpo4cendE,(_ZN34_INTERNAL_b6b89709_4_k_cu_f3b7cc004cuda3std6ranges3__45__cpo4cendE - _ZN34_INTERNAL_b6b89709_4_k_cu_f3b7cc004cuda3std3__45__cpo4cendE)
_ZN34_INTERNAL_b6b89709_4_k_cu_f3b7cc004cuda3std3__45__cpo4cendE:
	.zero		1
	.type		_ZN34_INTERNAL_b6b89709_4_k_cu_f3b7cc004cuda3std6ranges3__45__cpo4cendE,@object
	.size		_ZN34_INTERNAL_b6b89709_4_k_cu_f3b7cc004cuda3std6ranges3__45__cpo4cendE,(_ZN34_INTERNAL_b6b89709_4_k_cu_f3b7cc004cuda3std3__420unreachable_sentinelE - _ZN34_INTERNAL_b6b89709_4_k_cu_f3b7cc004cuda3std6ranges3__45__cpo4cendE)
_ZN34_INTERNAL_b6b89709_4_k_cu_f3b7cc004cuda3std6ranges3__45__cpo4cendE:
	.zero		1
	.type		_ZN34_INTERNAL_b6b89709_4_k_cu_f3b7cc004cuda3std3__420unreachable_sentinelE,@object
	.size		_ZN34_INTERNAL_b6b89709_4_k_cu_f3b7cc004cuda3std3__420unreachable_sentinelE,(_ZN34_INTERNAL_b6b89709_4_k_cu_f3b7cc004cuda3std6ranges3__45__cpo5ssizeE - _ZN34_INTERNAL_b6b89709_4_k_cu_f3b7cc004cuda3std3__420unreachable_sentinelE)
_ZN34_INTERNAL_b6b89709_4_k_cu_f3b7cc004cuda3std3__420unreachable_sentinelE:
	.zero		1
	.type		_ZN34_INTERNAL_b6b89709_4_k_cu_f3b7cc004cuda3std6ranges3__45__cpo5ssizeE,@object
	.size		_ZN34_INTERNAL_b6b89709_4_k_cu_f3b7cc004cuda3std6ranges3__45__cpo5ssizeE,(_ZN34_INTERNAL_b6b89709_4_k_cu_f3b7cc006thrust24THRUST_300001_SM_1000_NS12placeholders3_10E - _ZN34_INTERNAL_b6b89709_4_k_cu_f3b7cc004cuda3std6ranges3__45__cpo5ssizeE)
_ZN34_INTERNAL_b6b89709_4_k_cu_f3b7cc004cuda3std6ranges3__45__cpo5ssizeE:
	.zero		1
	.type		_ZN34_INTERNAL_b6b89709_4_k_cu_f3b7cc006thrust24THRUST_300001_SM_1000_NS12placeholders3_10E,@object
	.size		_ZN34_INTERNAL_b6b89709_4_k_cu_f3b7cc006thrust24THRUST_300001_SM_1000_NS12placeholders3_10E,(_ZN34_INTERNAL_b6b89709_4_k_cu_f3b7cc004cuda3std3__45__cpo5crendE - _ZN34_INTERNAL_b6b89709_4_k_cu_f3b7cc006thrust24THRUST_300001_SM_1000_NS12placeholders3_10E)
_ZN34_INTERNAL_b6b89709_4_k_cu_f3b7cc006thrust24THRUST_300001_SM_1000_NS12placeholders3_10E:
	.zero		1
	.type		_ZN34_INTERNAL_b6b89709_4_k_cu_f3b7cc004cuda3std3__45__cpo5crendE,@object
	.size		_ZN34_INTERNAL_b6b89709_4_k_cu_f3b7cc004cuda3std3__45__cpo5crendE,(_ZN34_INTERNAL_b6b89709_4_k_cu_f3b7cc004cuda3std6ranges3__45__cpo4prevE - _ZN34_INTERNAL_b6b89709_4_k_cu_f3b7cc004cuda3std3__45__cpo5crendE)
_ZN34_INTERNAL_b6b89709_4_k_cu_f3b7cc004cuda3std3__45__cpo5crendE:
	.zero		1
	.type		_ZN34_INTERNAL_b6b89709_4_k_cu_f3b7cc004cuda3std6ranges3__45__cpo4prevE,@object
	.size		_ZN34_INTERNAL_b6b89709_4_k_cu_f3b7cc004cuda3std6ranges3__45__cpo4prevE,(_ZN34_INTERNAL_b6b89709_4_k_cu_f3b7cc004cuda3std6ranges3__45__cpo9iter_moveE - _ZN34_INTERNAL_b6b89709_4_k_cu_f3b7cc004cuda3std6ranges3__45__cpo4prevE)
_ZN34_INTERNAL_b6b89709_4_k_cu_f3b7cc004cuda3std6ranges3__45__cpo4prevE:
	.zero		1
	.type		_ZN34_INTERNAL_b6b89709_4_k_cu_f3b7cc004cuda3std6ranges3__45__cpo9iter_moveE,@object
	.size		_ZN34_INTERNAL_b6b89709_4_k_cu_f3b7cc004cuda3std6ranges3__45__cpo9iter_moveE,(_ZN34_INTERNAL_b6b89709_4_k_cu_f3b7cc006thrust24THRUST_300001_SM_1000_NS12placeholders2_2E - _ZN34_INTERNAL_b6b89709_4_k_cu_f3b7cc004cuda3std6ranges3__45__cpo9iter_moveE)
_ZN34_INTERNAL_b6b89709_4_k_cu_f3b7cc004cuda3std6ranges3__45__cpo9iter_moveE:
	.zero		1
	.type		_ZN34_INTERNAL_b6b89709_4_k_cu_f3b7cc006thrust24THRUST_300001_SM_1000_NS12placeholders2_2E,@object
	.size		_ZN34_INTERNAL_b6b89709_4_k_cu_f3b7cc006thrust24THRUST_300001_SM_1000_NS12placeholders2_2E,(_ZN34_INTERNAL_b6b89709_4_k_cu_f3b7cc006thrust24THRUST_300001_SM_1000_NS12placeholders2_4E - _ZN34_INTERNAL_b6b89709_4_k_cu_f3b7cc006thrust24THRUST_300001_SM_1000_NS12placeholders2_2E)
_ZN34_INTERNAL_b6b89709_4_k_cu_f3b7cc006thrust24THRUST_300001_SM_1000_NS12placeholders2_2E:
	.zero		1
	.type		_ZN34_INTERNAL_b6b89709_4_k_cu_f3b7cc006thrust24THRUST_300001_SM_1000_NS12placeholders2_4E,@object
	.size		_ZN34_INTERNAL_b6b89709_4_k_cu_f3b7cc006thrust24THRUST_300001_SM_1000_NS12placeholders2_4E,(_ZN34_INTERNAL_b6b89709_4_k_cu_f3b7cc004cuda3std3__45__cpo3endE - _ZN34_INTERNAL_b6b89709_4_k_cu_f3b7cc006thrust24THRUST_300001_SM_1000_NS12placeholders2_4E)
_ZN34_INTERNAL_b6b89709_4_k_cu_f3b7cc006thrust24THRUST_300001_SM_1000_NS12placeholders2_4E:
	.zero		1
	.type		_ZN34_INTERNAL_b6b89709_4_k_cu_f3b7cc004cuda3std3__45__cpo3endE,@object
	.size		_ZN34_INTERNAL_b6b89709_4_k_cu_f3b7cc004cuda3std3__45__cpo3endE,(_ZN34_INTERNAL_b6b89709_4_k_cu_f3b7cc004cuda3std6ranges3__45__cpo3endE - _ZN34_INTERNAL_b6b89709_4_k_cu_f3b7cc004cuda3std3__45__cpo3endE)
_ZN34_INTERNAL_b6b89709_4_k_cu_f3b7cc004cuda3std3__45__cpo3endE:
	.zero		1
	.type		_ZN34_INTERNAL_b6b89709_4_k_cu_f3b7cc004cuda3std6ranges3__45__cpo3endE,@object
	.size		_ZN34_INTERNAL_b6b89709_4_k_cu_f3b7cc004cuda3std6ranges3__45__cpo3endE,(_ZN34_INTERNAL_b6b89709_4_k_cu_f3b7cc004cuda3std3__419piecewise_constructE - _ZN34_INTERNAL_b6b89709_4_k_cu_f3b7cc004cuda3std6ranges3__45__cpo3endE)
_ZN34_INTERNAL_b6b89709_4_k_cu_f3b7cc004cuda3std6ranges3__45__cpo3endE:
	.zero		1
	.type		_ZN34_INTERNAL_b6b89709_4_k_cu_f3b7cc004cuda3std3__419piecewise_constructE,@object
	.size		_ZN34_INTERNAL_b6b89709_4_k_cu_f3b7cc004cuda3std3__419piecewise_constructE,(_ZN34_INTERNAL_b6b89709_4_k_cu_f3b7cc004cuda3std6ranges3__45__cpo5cdataE - _ZN34_INTERNAL_b6b89709_4_k_cu_f3b7cc004cuda3std3__419piecewise_constructE)
_ZN34_INTERNAL_b6b89709_4_k_cu_f3b7cc004cuda3std3__419piecewise_constructE:
	.zero		1
	.type		_ZN34_INTERNAL_b6b89709_4_k_cu_f3b7cc004cuda3std6ranges3__45__cpo5cdataE,@object
	.size		_ZN34_INTERNAL_b6b89709_4_k_cu_f3b7cc004cuda3std6ranges3__45__cpo5cdataE,(_ZN34_INTERNAL_b6b89709_4_k_cu_f3b7cc006thrust24THRUST_300001_SM_1000_NS12placeholders2_8E - _ZN34_INTERNAL_b6b89709_4_k_cu_f3b7cc004cuda3std6ranges3__45__cpo5cdataE)
_ZN34_INTERNAL_b6b89709_4_k_cu_f3b7cc004cuda3std6ranges3__45__cpo5cdataE:
	.zero		1
	.type		_ZN34_INTERNAL_b6b89709_4_k_cu_f3b7cc006thrust24THRUST_300001_SM_1000_NS12placeholders2_8E,@object
	.size		_ZN34_INTERNAL_b6b89709_4_k_cu_f3b7cc006thrust24THRUST_300001_SM_1000_NS12placeholders2_8E,(_ZN34_INTERNAL_b6b89709_4_k_cu_f3b7cc004cuda3std3__45__cpo4rendE - _ZN34_INTERNAL_b6b89709_4_k_cu_f3b7cc006thrust24THRUST_300001_SM_1000_NS12placeholders2_8E)
_ZN34_INTERNAL_b6b89709_4_k_cu_f3b7cc006thrust24THRUST_300001_SM_1000_NS12placeholders2_8E:
	.zero		1
	.type		_ZN34_INTERNAL_b6b89709_4_k_cu_f3b7cc004cuda3std3__45__cpo4rendE,@object
	.size		_ZN34_INTERNAL_b6b89709_4_k_cu_f3b7cc004cuda3std3__45__cpo4rendE,(_ZN34_INTERNAL_b6b89709_4_k_cu_f3b7cc004cuda3std6ranges3__45__cpo9iter_swapE - _ZN34_INTERNAL_b6b89709_4_k_cu_f3b7cc004cuda3std3__45__cpo4rendE)
_ZN34_INTERNAL_b6b89709_4_k_cu_f3b7cc004cuda3std3__45__cpo4rendE:
	.zero		1
	.type		_ZN34_INTERNAL_b6b89709_4_k_cu_f3b7cc004cuda3std6ranges3__45__cpo9iter_swapE,@object
	.size		_ZN34_INTERNAL_b6b89709_4_k_cu_f3b7cc004cuda3std6ranges3__45__cpo9iter_swapE,(_ZN34_INTERNAL_b6b89709_4_k_cu_f3b7cc004cuda3std3__48unexpectE - _ZN34_INTERNAL_b6b89709_4_k_cu_f3b7cc004cuda3std6ranges3__45__cpo9iter_swapE)
_ZN34_INTERNAL_b6b89709_4_k_cu_f3b7cc004cuda3std6ranges3__45__cpo9iter_swapE:
	.zero		1
	.type		_ZN34_INTERNAL_b6b89709_4_k_cu_f3b7cc004cuda3std3__48unexpectE,@object
	.size		_ZN34_INTERNAL_b6b89709_4_k_cu_f3b7cc004cuda3std3__48unexpectE,(_ZN34_INTERNAL_b6b89709_4_k_cu_f3b7cc006thrust24THRUST_300001_SM_1000_NS6system6detail10sequential3seqE - _ZN34_INTERNAL_b6b89709_4_k_cu_f3b7cc004cuda3std3__48unexpectE)
_ZN34_INTERNAL_b6b89709_4_k_cu_f3b7cc004cuda3std3__48unexpectE:
	.zero		1
	.type		_ZN34_INTERNAL_b6b89709_4_k_cu_f3b7cc006thrust24THRUST_300001_SM_1000_NS6system6detail10sequential3seqE,@object
	.size		_ZN34_INTERNAL_b6b89709_4_k_cu_f3b7cc006thrust24THRUST_300001_SM_1000_NS6system6detail10sequential3seqE,(.L_29 - _ZN34_INTERNAL_b6b89709_4_k_cu_f3b7cc006thrust24THRUST_300001_SM_1000_NS6system6detail10sequential3seqE)
_ZN34_INTERNAL_b6b89709_4_k_cu_f3b7cc006thrust24THRUST_300001_SM_1000_NS6system6detail10sequential3seqE:
	.zero		1
.L_29:


//--------------------- .nv.shared.reduce_cross_term --------------------------
	.section	.nv.shared.reduce_cross_term,"aw",@nobits
	.sectionflags	@""
	.align	8
.nv.shared.reduce_cross_term:
	.zero		1072


//--------------------- .nv.shared.GaussTransform --------------------------
	.section	.nv.shared.GaussTransform,"aw",@nobits
	.sectionflags	@""
	.align	8
.nv.shared.GaussTransform:
	.zero		1072


//--------------------- .nv.constant0._ZN3cub18CUB_300001_SM_10006detail11EmptyKernelIvEEvv --------------------------
	.section	.nv.constant0._ZN3cub18CUB_300001_SM_10006detail11EmptyKernelIvEEvv,"a",@progbits
	.sectionflags	@""
	.align	4
.nv.constant0._ZN3cub18CUB_300001_SM_10006detail11EmptyKernelIvEEvv:
	.zero		896


//--------------------- .nv.constant0.reduce_cross_term --------------------------
	.section	.nv.constant0.reduce_cross_term,"a",@progbits
	.sectionflags	@""
	.align	4
.nv.constant0.reduce_cross_term:
	.zero		924


//--------------------- .nv.constant0.GaussTransform --------------------------
	.section	.nv.constant0.GaussTransform,"a",@progbits
	.sectionflags	@""
	.align	4
.nv.constant0.GaussTransform:
	.zero		944


//--------------------- SYMBOLS --------------------------

	.type		.nv.reservedSmem.offset0,@object
	.size		.nv.reservedSmem.offset0,0x4
	.type		.nv.reservedSmem.cap,@object
	.size		.nv.reservedSmem.cap,0x4
